	.headerflags	@"EF_CUDA_TEXMODE_UNIFIED EF_CUDA_64BIT_ADDRESS EF_CUDA_ACCELERATORS EF_CUDA_SM90 EF_CUDA_VIRTUAL_SM(EF_CUDA_SM90)"
	.elftype	@"ET_EXEC"


//--------------------- .nv.info                  --------------------------
	.section	.nv.info,"",@"SHT_CUDA_INFO"
	.align	4


	//----- nvinfo : EIATTR_REGCOUNT
	.align		4
        /*0000*/ 	.byte	0x04, 0x2f
        /*0002*/ 	.short	(.L_1 - .L_0)
	.align		4
.L_0:
        /*0004*/ 	.word	index@(triton_mm)
        /*0008*/ 	.word	0x000000a8


	//----- nvinfo : EIATTR_MIN_STACK_SIZE
	.align		4
.L_1:
        /*000c*/ 	.byte	0x04, 0x12
        /*000e*/ 	.short	(.L_3 - .L_2)
	.align		4
.L_2:
        /*0010*/ 	.word	index@(triton_mm)
        /*0014*/ 	.word	0x00000000


	//----- nvinfo : EIATTR_FRAME_SIZE
	.align		4
.L_3:
        /*0018*/ 	.byte	0x04, 0x11
        /*001a*/ 	.short	(.L_5 - .L_4)
	.align		4
.L_4:
        /*001c*/ 	.word	index@(triton_mm)
        /*0020*/ 	.word	0x00000000


	//----- nvinfo : EIATTR_MIN_STACK_SIZE
	.align		4
.L_5:
        /*0024*/ 	.byte	0x04, 0x12
        /*0026*/ 	.short	(.L_7 - .L_6)
	.align		4
.L_6:
        /*0028*/ 	.word	index@(triton_mm)
        /*002c*/ 	.word	0x00000000
.L_7:


//--------------------- .nv.info.triton_mm        --------------------------
	.section	.nv.info.triton_mm,"",@"SHT_CUDA_INFO"
	.sectionflags	@""
	.align	4


	//----- nvinfo : EIATTR_CUDA_API_VERSION
	.align		4
        /*0000*/ 	.byte	0x04, 0x37
        /*0002*/ 	.short	(.L_9 - .L_8)
.L_8:
        /*0004*/ 	.word	0x0000007c


	//----- nvinfo : EIATTR_KPARAM_INFO
	.align		4
.L_9:
        /*0008*/ 	.byte	0x04, 0x17
        /*000a*/ 	.short	(.L_11 - .L_10)
.L_10:
        /*000c*/ 	.word	0x00000000
        /*0010*/ 	.short	0x0004
        /*0012*/ 	.short	0x001c
        /*0014*/ 	.byte	0x00, 0xf0, 0x11, 0x00


	//----- nvinfo : EIATTR_KPARAM_INFO
	.align		4
.L_11:
        /*0018*/ 	.byte	0x04, 0x17
        /*001a*/ 	.short	(.L_13 - .L_12)
.L_12:
        /*001c*/ 	.word	0x00000000
        /*0020*/ 	.short	0x0003
        /*0022*/ 	.short	0x0018
        /*0024*/ 	.byte	0x00, 0xf0, 0x11, 0x00


	//----- nvinfo : EIATTR_KPARAM_INFO
	.align		4
.L_13:
        /*0028*/ 	.byte	0x04, 0x17
        /*002a*/ 	.short	(.L_15 - .L_14)
.L_14:
        /*002c*/ 	.word	0x00000000
        /*0030*/ 	.short	0x0002
        /*0032*/ 	.short	0x0010
        /*0034*/ 	.byte	0x00, 0xf0, 0x21, 0x00


	//----- nvinfo : EIATTR_KPARAM_INFO
	.align		4
.L_15:
        /*0038*/ 	.byte	0x04, 0x17
        /*003a*/ 	.short	(.L_17 - .L_16)
.L_16:
        /*003c*/ 	.word	0x00000000
        /*0040*/ 	.short	0x0001
        /*0042*/ 	.short	0x0008
        /*0044*/ 	.byte	0x00, 0xf0, 0x21, 0x00


	//----- nvinfo : EIATTR_KPARAM_INFO
	.align		4
.L_17:
        /*0048*/ 	.byte	0x04, 0x17
        /*004a*/ 	.short	(.L_19 - .L_18)
.L_18:
        /*004c*/ 	.word	0x00000000
        /*0050*/ 	.short	0x0000
        /*0052*/ 	.short	0x0000
        /*0054*/ 	.byte	0x00, 0xf0, 0x21, 0x00


	//----- nvinfo : EIATTR_SPARSE_MMA_MASK
	.align		4
.L_19:
        /*0058*/ 	.byte	0x03, 0x50
        /*005a*/ 	.short	0x0000


	//----- nvinfo : EIATTR_MAXREG_COUNT
	.align		4
        /*005c*/ 	.byte	0x03, 0x1b
        /*005e*/ 	.short	0x00ff


	//----- nvinfo : EIATTR_COOP_GROUP_MASK_REGIDS
	.align		4
        /*0060*/ 	.byte	0x04, 0x29
        /*0062*/ 	.short	(.L_21 - .L_20)


	//   ....[0]....
.L_20:
        /*0064*/ 	.word	0xffffffff


	//----- nvinfo : EIATTR_COOP_GROUP_INSTR_OFFSETS
	.align		4
.L_21:
        /*0068*/ 	.byte	0x04, 0x28
        /*006a*/ 	.short	(.L_23 - .L_22)


	//   ....[0]....
.L_22:
        /*006c*/ 	.word	0x00002490


	//----- nvinfo : EIATTR_EXIT_INSTR_OFFSETS
	.align		4
.L_23:
        /*0070*/ 	.byte	0x04, 0x1c
        /*0072*/ 	.short	(.L_25 - .L_24)


	//   ....[0]....
.L_24:
        /*0074*/ 	.word	0x00000040


	//   ....[1]....
        /*0078*/ 	.word	0x00003620


	//   ....[2]....
        /*007c*/ 	.word	0x00003670


	//----- nvinfo : EIATTR_MAX_THREADS
	.align		4
.L_25:
        /*0080*/ 	.byte	0x04, 0x05
        /*0082*/ 	.short	(.L_27 - .L_26)
.L_26:
        /*0084*/ 	.word	0x00000080
        /*0088*/ 	.word	0x00000001
        /*008c*/ 	.word	0x00000001


	//----- nvinfo : EIATTR_CBANK_PARAM_SIZE
	.align		4
.L_27:
        /*0090*/ 	.byte	0x03, 0x19
        /*0092*/ 	.short	0x0020


	//----- nvinfo : EIATTR_PARAM_CBANK
	.align		4
        /*0094*/ 	.byte	0x04, 0x0a
        /*0096*/ 	.short	(.L_29 - .L_28)
	.align		4
.L_28:
        /*0098*/ 	.word	index@(.nv.constant0.triton_mm)
        /*009c*/ 	.short	0x0210
        /*009e*/ 	.short	0x0020


	//----- nvinfo : EIATTR_SW_WAR
	.align		4
.L_29:
        /*00a0*/ 	.byte	0x04, 0x36
        /*00a2*/ 	.short	(.L_31 - .L_30)
.L_30:
        /*00a4*/ 	.word	0x00000008
.L_31:


//--------------------- .nv.callgraph             --------------------------
	.section	.nv.callgraph,"",@"SHT_CUDA_CALLGRAPH"
	.align	4
	.sectionentsize	8
	.align		4
        /*0000*/ 	.word	0x00000000
	.align		4
        /*0004*/ 	.word	0xffffffff
	.align		4
        /*0008*/ 	.word	0x00000000
	.align		4
        /*000c*/ 	.word	0xfffffffe
	.align		4
        /*0010*/ 	.word	0x00000000
	.align		4
        /*0014*/ 	.word	0xfffffffd
	.align		4
        /*0018*/ 	.word	0x00000000
	.align		4
        /*001c*/ 	.word	0xfffffffc


//--------------------- .text.triton_mm           --------------------------
	.section	.text.triton_mm,"ax",@progbits
	.sectionflags	@"SHF_BARRIERS=1"
	.align	128
        .global         triton_mm
        .type           triton_mm,@function
        .size           triton_mm,(.L_x_2 - triton_mm)
        .other          triton_mm,@"STO_CUDA_ENTRY STV_DEFAULT"
triton_mm:
.text.triton_mm:
[----:B------:R-:W1:Y:S02]  /*0000*/  LDC R1, c[0x0][0x28] ;  /* 0x00000a00ff017b82 */ /* 0x000e640000000800 */
[----:B------:R-:W2:Y:S02]  /*0010*/  LDC R0, c[0x0][0x22c] ;  /* 0x00008b00ff007b82 */ /* 0x000ea40000000800 */
[----:B--2---:R-:W-:-:S05]  /*0020*/  IMAD R2, R0, 0xc00, RZ ;  /* 0x00000c0000027824 */ /* 0x004fca00078e02ff */
[----:B------:R-:W-:-:S13]  /*0030*/  ISETP.NE.AND P0, PT, R2, RZ, PT ;  /* 0x000000ff0200720c */ /* 0x000fda0003f05270 */
[----:B------:R-:W-:Y:S05]  /*0040*/  @!P0 EXIT ;  /* 0x000000000000894d */ /* 0x000fea0003800000 */
[----:B------:R-:W2:Y:S01]  /*0050*/  S2R R6, SR_CTAID.X ;  /* 0x0000000000067919 */ /* 0x000ea20000002500 */
[----:B------:R-:W-:Y:S01]  /*0060*/  VIADD R2, R0, 0x3f ;  /* 0x0000003f00027836 */ /* 0x000fe20000000000 */
[----:B------:R-:W-:Y:S01]  /*0070*/  IABS R24, R0 ;  /* 0x0000000000187213 */ /* 0x000fe20000000000 */
[----:B------:R-:W3:Y:S01]  /*0080*/  LDC R63, c[0x0][0x228] ;  /* 0x00008a00ff3f7b82 */ /* 0x000ee20000000800 */
[----:B------:R-:W-:Y:S01]  /*0090*/  ULDC.64 UR6, c[0x0][0x210] ;  /* 0x0000840000067ab9 */ /* 0x000fe20000000a00 */
[----:B------:R-:W-:Y:S01]  /*00a0*/  UMOV UR10, 0x400 ;  /* 0x00000400000a7882 */ /* 0x000fe20000000000 */
[----:B------:R-:W-:Y:S01]  /*00b0*/  SHF.R.S32.HI R3, RZ, 0x1f, R2 ;  /* 0x0000001fff037819 */ /* 0x000fe20000011402 */
[----:B------:R-:W-:Y:S01]  /*00c0*/  ULDC.64 UR14, c[0x0][0x208] ;  /* 0x00008200000e7ab9 */ /* 0x000fe20000000a00 */
[----:B------:R-:W-:Y:S01]  /*00d0*/  UMOV UR12, 0x2 ;  /* 0x00000002000c7882 */ /* 0x000fe20000000000 */
[----:B------:R-:W-:Y:S01]  /*00e0*/  UMOV UR11, 0xffffffff ;  /* 0xffffffff000b7882 */ /* 0x000fe20000000000 */
[----:B------:R-:W-:Y:S01]  /*00f0*/  LEA.HI R3, R3, R2, RZ, 0x6 ;  /* 0x0000000203037211 */ /* 0x000fe200078f30ff */
[----:B------:R-:W4:Y:S01]  /*0100*/  S2UR UR4, SR_CgaCtaId ;  /* 0x00000000000479c3 */ /* 0x000f220000008800 */
[----:B---3--:R-:W-:-:S02]  /*0110*/  IMAD R63, R63, 0xc00, RZ ;  /* 0x00000c003f3f7824 */ /* 0x008fc400078e02ff */
[C---:B--2---:R-:W-:Y:S01]  /*0120*/  IMAD.HI R4, R6.reuse, 0x2aaaaaab, RZ ;  /* 0x2aaaaaab06047827 */ /* 0x044fe200078e02ff */
[----:B------:R-:W-:Y:S02]  /*0130*/  IABS R25, R6 ;  /* 0x0000000600197213 */ /* 0x000fe40000000000 */
[----:B------:R-:W-:Y:S01]  /*0140*/  ISETP.GE.AND P2, PT, R6, RZ, PT ;  /* 0x000000ff0600720c */ /* 0x000fe20003f46270 */
[----:B----4-:R-:W-:Y:S01]  /*0150*/  UPRMT UR10, UR4, 0x654, UR10 ;  /* 0x00000654040a7896 */ /* 0x010fe2000800000a */
[----:B------:R-:W-:-:S03]  /*0160*/  SHF.R.U32.HI R5, RZ, 0x1f, R4 ;  /* 0x0000001fff057819 */ /* 0x000fc60000011604 */
[----:B------:R-:W-:Y:S01]  /*0170*/  UIADD3 UR13, UR10, 0x10000, URZ ;  /* 0x000100000a0d7890 */ /* 0x000fe2000fffe03f */
[----:B------:R-:W-:-:S05]  /*0180*/  LEA.HI.SX32 R5, R4, R5, 0x1b ;  /* 0x0000000504057211 */ /* 0x000fca00078fdaff */
[C---:B------:R-:W-:Y:S02]  /*0190*/  IMAD.SHL.U32 R28, R5.reuse, 0x8, RZ ;  /* 0x00000008051c7824 */ /* 0x040fe400078e00ff */
[----:B------:R-:W-:-:S03]  /*01a0*/  IMAD R5, R5, -0xc0, R6 ;  /* 0xffffff4005057824 */ /* 0x000fc600078e0206 */
[----:B------:R-:W-:Y:S02]  /*01b0*/  LEA.HI.SX32 R3, R3, -R28, 0x1a ;  /* 0x8000001c03037211 */ /* 0x000fe400078fd2ff */
[----:B------:R-:W-:Y:S02]  /*01c0*/  IABS R12, R5 ;  /* 0x00000005000c7213 */ /* 0x000fe40000000000 */
[----:B------:R-:W-:-:S04]  /*01d0*/  VIMNMX R20, R3, 0x8, PT ;  /* 0x0000000803147848 */ /* 0x000fc80003fe0100 */
[-C--:B------:R-:W-:Y:S02]  /*01e0*/  IABS R8, R20.reuse ;  /* 0x0000001400087213 */ /* 0x080fe40000000000 */
[-C--:B------:R-:W-:Y:S02]  /*01f0*/  IABS R9, R20.reuse ;  /* 0x0000001400097213 */ /* 0x080fe40000000000 */
[----:B------:R-:W2:Y:S01]  /*0200*/  I2F.RP R4, R8 ;  /* 0x0000000800047306 */ /* 0x000ea20000209400 */
[-C--:B------:R-:W-:Y:S02]  /*0210*/  LOP3.LUT R5, R5, R20.reuse, RZ, 0x3c, !PT ;  /* 0x0000001405057212 */ /* 0x080fe400078e3cff */
[----:B------:R-:W-:Y:S01]  /*0220*/  IMAD.MOV R10, RZ, RZ, -R9 ;  /* 0x000000ffff0a7224 */ /* 0x000fe200078e0a09 */
[----:B------:R-:W-:Y:S02]  /*0230*/  LOP3.LUT R30, RZ, R20, RZ, 0x33, !PT ;  /* 0x00000014ff1e7212 */ /* 0x000fe400078e33ff */
[----:B------:R-:W-:-:S02]  /*0240*/  ISETP.GE.AND P4, PT, R5, RZ, PT ;  /* 0x000000ff0500720c */ /* 0x000fc40003f86270 */
[----:B--2---:R-:W2:Y:S02]  /*0250*/  MUFU.RCP R4, R4 ;  /* 0x0000000400047308 */ /* 0x004ea40000001000 */
[----:B--2---:R-:W-:-:S06]  /*0260*/  VIADD R2, R4, 0xffffffe ;  /* 0x0ffffffe04027836 */ /* 0x004fcc0000000000 */
[----:B------:R2:W3:Y:S02]  /*0270*/  F2I.FTZ.U32.TRUNC.NTZ R3, R2 ;  /* 0x0000000200037305 */ /* 0x0004e4000021f000 */
[----:B--2---:R-:W-:Y:S02]  /*0280*/  IMAD.MOV.U32 R2, RZ, RZ, RZ ;  /* 0x000000ffff027224 */ /* 0x004fe400078e00ff */
[----:B---3--:R-:W-:-:S04]  /*0290*/  IMAD.MOV R7, RZ, RZ, -R3 ;  /* 0x000000ffff077224 */ /* 0x008fc800078e0a03 */
[----:B------:R-:W-:-:S04]  /*02a0*/  IMAD R7, R7, R8, RZ ;  /* 0x0000000807077224 */ /* 0x000fc800078e02ff */
[----:B------:R-:W-:Y:S02]  /*02b0*/  IMAD.HI.U32 R3, R3, R7, R2 ;  /* 0x0000000703037227 */ /* 0x000fe400078e0002 */
[----:B------:R-:W2:Y:S04]  /*02c0*/  S2R R2, SR_TID.X ;  /* 0x0000000000027919 */ /* 0x000ea80000002100 */
[----:B------:R-:W-:-:S04]  /*02d0*/  IMAD.HI.U32 R19, R3, R12, RZ ;  /* 0x0000000c03137227 */ /* 0x000fc800078e00ff */
[----:B------:R-:W-:-:S04]  /*02e0*/  IMAD.HI.U32 R4, R3, R25, RZ ;  /* 0x0000001903047227 */ /* 0x000fc800078e00ff */
[-C--:B------:R-:W-:Y:S02]  /*02f0*/  IMAD R3, R19, R10.reuse, R12 ;  /* 0x0000000a13037224 */ /* 0x080fe400078e020c */
[----:B------:R-:W-:Y:S01]  /*0300*/  IMAD R25, R4, R10, R25 ;  /* 0x0000000a04197224 */ /* 0x000fe200078e0219 */
[----:B------:R-:W3:Y:S02]  /*0310*/  I2F.RP R12, R24 ;  /* 0x00000018000c7306 */ /* 0x000ee40000209400 */
[C---:B------:R-:W-:Y:S02]  /*0320*/  ISETP.GT.U32.AND P3, PT, R8.reuse, R3, PT ;  /* 0x000000030800720c */ /* 0x040fe40003f64070 */
[----:B------:R-:W-:-:S11]  /*0330*/  ISETP.GT.U32.AND P0, PT, R8, R25, PT ;  /* 0x000000190800720c */ /* 0x000fd60003f04070 */
[--C-:B------:R-:W-:Y:S01]  /*0340*/  @!P3 IMAD.IADD R3, R3, 0x1, -R8.reuse ;  /* 0x000000010303b824 */ /* 0x100fe200078e0a08 */
[----:B---3--:R-:W3:Y:S01]  /*0350*/  MUFU.RCP R18, R12 ;  /* 0x0000000c00127308 */ /* 0x008ee20000001000 */
[----:B------:R-:W-:Y:S01]  /*0360*/  @!P0 IMAD.IADD R25, R25, 0x1, -R8 ;  /* 0x0000000119198824 */ /* 0x000fe200078e0a08 */
[--C-:B--2---:R-:W-:Y:S01]  /*0370*/  SHF.R.U32.HI R32, RZ, 0x4, R2.reuse ;  /* 0x00000004ff207819 */ /* 0x104fe20000011602 */
[----:B------:R-:W-:Y:S01]  /*0380*/  IMAD.SHL.U32 R4, R2, 0x8, RZ ;  /* 0x0000000802047824 */ /* 0x000fe200078e00ff */
[----:B------:R-:W-:Y:S01]  /*0390*/  ISETP.GE.U32.AND P0, PT, R3, R8, PT ;  /* 0x000000080300720c */ /* 0x000fe20003f06070 */
[----:B------:R-:W-:Y:S01]  /*03a0*/  @!P3 VIADD R19, R19, 0x1 ;  /* 0x000000011313b836 */ /* 0x000fe20000000000 */
[----:B------:R-:W-:Y:S02]  /*03b0*/  SHF.R.U32.HI R3, RZ, 0x4, R2 ;  /* 0x00000004ff037819 */ /* 0x000fe40000011602 */
[----:B------:R-:W-:Y:S02]  /*03c0*/  ISETP.GT.U32.AND P1, PT, R8, R25, PT ;  /* 0x000000190800720c */ /* 0x000fe40003f24070 */
[----:B------:R-:W-:-:S02]  /*03d0*/  LOP3.LUT R6, R3, R2, RZ, 0x3c, !PT ;  /* 0x0000000203067212 */ /* 0x000fc400078e3cff */
[----:B------:R-:W-:Y:S02]  /*03e0*/  LOP3.LUT R5, R4, 0x40, RZ, 0xc0, !PT ;  /* 0x0000004004057812 */ /* 0x000fe400078ec0ff */
[----:B------:R-:W-:Y:S01]  /*03f0*/  SGXT.U32 R32, R32, 0x3 ;  /* 0x000000032020781a */ /* 0x000fe20000000000 */
[----:B------:R-:W-:Y:S01]  /*0400*/  IMAD.SHL.U32 R21, R6, 0x8, RZ ;  /* 0x0000000806157824 */ /* 0x000fe200078e00ff */
[----:B------:R-:W-:Y:S01]  /*0410*/  LOP3.LUT R94, R4, 0x78, RZ, 0xc0, !PT ;  /* 0x00000078045e7812 */ /* 0x000fe200078ec0ff */
[C---:B------:R-:W-:Y:S01]  /*0420*/  IMAD.SHL.U32 R90, R5.reuse, 0x40, RZ ;  /* 0x00000040055a7824 */ /* 0x040fe200078e00ff */
[C---:B------:R-:W-:Y:S01]  /*0430*/  LOP3.LUT R15, R32.reuse, 0x58, RZ, 0xfc, !PT ;  /* 0x00000058200f7812 */ /* 0x040fe200078efcff */
[----:B------:R-:W-:Y:S01]  /*0440*/  IMAD.SHL.U32 R34, R5, 0x80, RZ ;  /* 0x0000008005227824 */ /* 0x000fe200078e00ff */
[----:B------:R-:W-:Y:S01]  /*0450*/  LOP3.LUT R22, R21, 0x38, RZ, 0xc0, !PT ;  /* 0x0000003815167812 */ /* 0x000fe200078ec0ff */
[----:B------:R-:W-:Y:S01]  /*0460*/  @!P1 IMAD.IADD R25, R25, 0x1, -R8 ;  /* 0x0000000119199824 */ /* 0x000fe200078e0a08 */
[C---:B------:R-:W-:Y:S01]  /*0470*/  LOP3.LUT R5, R32.reuse, 0x8, RZ, 0xfc, !PT ;  /* 0x0000000820057812 */ /* 0x040fe200078efcff */
[----:B------:R-:W-:Y:S01]  /*0480*/  @P0 VIADD R19, R19, 0x1 ;  /* 0x0000000113130836 */ /* 0x000fe20000000000 */
[C---:B------:R-:W-:Y:S01]  /*0490*/  LOP3.LUT R8, R32.reuse, 0x20, RZ, 0xfc, !PT ;  /* 0x0000002020087812 */ /* 0x040fe200078efcff */
[--C-:B------:R-:W-:Y:S01]  /*04a0*/  IMAD R15, R15, 0x40, R22.reuse ;  /* 0x000000400f0f7824 */ /* 0x100fe200078e0216 */
[C---:B------:R-:W-:Y:S01]  /*04b0*/  LOP3.LUT R9, R32.reuse, 0x28, RZ, 0xfc, !PT ;  /* 0x0000002820097812 */ /* 0x040fe200078efcff */
[--C-:B------:R-:W-:Y:S01]  /*04c0*/  IMAD R23, R5, 0x40, R22.reuse ;  /* 0x0000004005177824 */ /* 0x100fe200078e0216 */
[----:B------:R-:W-:Y:S01]  /*04d0*/  LOP3.LUT R14, R32, 0x50, RZ, 0xfc, !PT ;  /* 0x00000050200e7812 */ /* 0x000fe200078efcff */
[--C-:B------:R-:W-:Y:S01]  /*04e0*/  IMAD R33, R8, 0x40, R22.reuse ;  /* 0x0000004008217824 */ /* 0x100fe200078e0216 */
[-C--:B------:R-:W-:Y:S01]  /*04f0*/  LOP3.LUT R8, R15, R34.reuse, RZ, 0xfc, !PT ;  /* 0x000000220f087212 */ /* 0x080fe200078efcff */
[--C-:B------:R-:W-:Y:S01]  /*0500*/  IMAD R35, R9, 0x40, R22.reuse ;  /* 0x0000004009237824 */ /* 0x100fe200078e0216 */
[C---:B------:R-:W-:Y:S01]  /*0510*/  LOP3.LUT R15, R23.reuse, R34, RZ, 0xfc, !PT ;  /* 0x00000022170f7212 */ /* 0x040fe200078efcff */
[--C-:B------:R-:W-:Y:S01]  /*0520*/  IMAD R9, R14, 0x40, R22.reuse ;  /* 0x000000400e097824 */ /* 0x100fe200078e0216 */
[----:B------:R-:W-:Y:S01]  /*0530*/  LOP3.LUT R14, R23, R90, RZ, 0xfc, !PT ;  /* 0x0000005a170e7212 */ /* 0x000fe200078efcff */
[----:B------:R-:W-:Y:S01]  /*0540*/  IMAD.MOV.U32 R23, RZ, RZ, R19 ;  /* 0x000000ffff177224 */ /* 0x000fe200078e0013 */
[----:B------:R-:W-:Y:S01]  /*0550*/  ISETP.NE.AND P0, PT, R20, RZ, PT ;  /* 0x000000ff1400720c */ /* 0x000fe20003f05270 */
[----:B---3--:R-:W-:Y:S01]  /*0560*/  VIADD R26, R18, 0xffffffe ;  /* 0x0ffffffe121a7836 */ /* 0x008fe20000000000 */
[C---:B------:R-:W-:Y:S01]  /*0570*/  LOP3.LUT R17, R32.reuse, 0x68, RZ, 0xfc, !PT ;  /* 0x0000006820117812 */ /* 0x040fe200078efcff */
[----:B------:R-:W-:Y:S01]  /*0580*/  @!P4 IMAD.MOV R23, RZ, RZ, -R23 ;  /* 0x000000ffff17c224 */ /* 0x000fe200078e0a17 */
[C---:B------:R-:W-:Y:S01]  /*0590*/  LOP3.LUT R6, R32.reuse, 0x10, RZ, 0xfc, !PT ;  /* 0x0000001020067812 */ /* 0x040fe200078efcff */
[----:B------:R2:W3:Y:S01]  /*05a0*/  F2I.FTZ.U32.TRUNC.NTZ R27, R26 ;  /* 0x0000001a001b7305 */ /* 0x0004e2000021f000 */
[----:B------:R-:W-:Y:S01]  /*05b0*/  LOP3.LUT R10, R32, 0x30, RZ, 0xfc, !PT ;  /* 0x00000030200a7812 */ /* 0x000fe200078efcff */
[--C-:B------:R-:W-:Y:S01]  /*05c0*/  IMAD R17, R17, 0x40, R22.reuse ;  /* 0x0000004011117824 */ /* 0x100fe200078e0216 */
[----:B------:R-:W-:Y:S01]  /*05d0*/  SEL R89, R30, R23, !P0 ;  /* 0x000000171e597207 */ /* 0x000fe20004000000 */
[--C-:B------:R-:W-:Y:S01]  /*05e0*/  IMAD R29, R6, 0x40, R22.reuse ;  /* 0x00000040061d7824 */ /* 0x100fe200078e0216 */
[----:B------:R-:W-:Y:S01]  /*05f0*/  LOP3.LUT R11, R32, 0x38, RZ, 0xfc, !PT ;  /* 0x00000038200b7812 */ /* 0x000fe200078efcff */
[--C-:B------:R-:W-:Y:S01]  /*0600*/  IMAD R91, R10, 0x40, R22.reuse ;  /* 0x000000400a5b7824 */ /* 0x100fe200078e0216 */
[C---:B------:R-:W-:Y:S01]  /*0610*/  LOP3.LUT R16, R32.reuse, 0x60, RZ, 0xfc, !PT ;  /* 0x0000006020107812 */ /* 0x040fe200078efcff */
[----:B------:R-:W-:Y:S01]  /*0620*/  IMAD.SHL.U32 R89, R89, 0x80, RZ ;  /* 0x0000008059597824 */ /* 0x000fe200078e00ff */
[----:B------:R-:W-:Y:S01]  /*0630*/  LOP3.LUT R7, R32, 0x18, RZ, 0xfc, !PT ;  /* 0x0000001820077812 */ /* 0x000fe200078efcff */
[--C-:B------:R-:W-:Y:S01]  /*0640*/  IMAD R37, R11, 0x40, R22.reuse ;  /* 0x000000400b257824 */ /* 0x100fe200078e0216 */
[----:B------:R-:W-:Y:S01]  /*0650*/  LOP3.LUT R10, R17, R34, RZ, 0xfc, !PT ;  /* 0x00000022110a7212 */ /* 0x000fe200078efcff */
[--C-:B------:R-:W-:Y:S01]  /*0660*/  IMAD R11, R16, 0x40, R22.reuse ;  /* 0x00000040100b7824 */ /* 0x100fe200078e0216 */
[----:B------:R-:W-:Y:S01]  /*0670*/  LOP3.LUT R43, R89, R32, RZ, 0xfc, !PT ;  /* 0x00000020592b7212 */ /* 0x000fe200078efcff */
[----:B------:R-:W-:Y:S01]  /*0680*/  @!P2 IMAD.MOV R25, RZ, RZ, -R25 ;  /* 0x000000ffff19a224 */ /* 0x000fe200078e0a19 */
[----:B------:R-:W-:Y:S01]  /*0690*/  LOP3.LUT R16, R29, R90, RZ, 0xfc, !PT ;  /* 0x0000005a1d107212 */ /* 0x000fe200078efcff */
[----:B------:R-:W-:Y:S01]  /*06a0*/  IMAD R31, R7, 0x40, R22 ;  /* 0x00000040071f7824 */ /* 0x000fe200078e0216 */
[----:B------:R-:W-:Y:S01]  /*06b0*/  LOP3.LUT R17, R29, R34, RZ, 0xfc, !PT ;  /* 0x000000221d117212 */ /* 0x000fe200078efcff */
[----:B------:R-:W-:Y:S01]  /*06c0*/  IMAD.HI R29, R43, 0x2aaaaaab, RZ ;  /* 0x2aaaaaab2b1d7827 */ /* 0x000fe200078e02ff */
[----:B------:R-:W-:-:S02]  /*06d0*/  LOP3.LUT R18, R32, 0x70, RZ, 0xfc, !PT ;  /* 0x0000007020127812 */ /* 0x000fc400078efcff */
[----:B------:R-:W-:Y:S01]  /*06e0*/  LOP3.LUT R21, R32, 0x78, RZ, 0xfc, !PT ;  /* 0x0000007820157812 */ /* 0x000fe200078efcff */
[----:B--2---:R-:W-:Y:S01]  /*06f0*/  IMAD.MOV.U32 R26, RZ, RZ, RZ ;  /* 0x000000ffff1a7224 */ /* 0x004fe200078e00ff */
[----:B------:R-:W-:Y:S01]  /*0700*/  SEL R25, R30, R25, !P0 ;  /* 0x000000191e197207 */ /* 0x000fe20004000000 */
[--C-:B------:R-:W-:Y:S01]  /*0710*/  IMAD R39, R18, 0x40, R22.reuse ;  /* 0x0000004012277824 */ /* 0x100fe200078e0216 */
[----:B------:R-:W-:Y:S01]  /*0720*/  SHF.R.U32.HI R30, RZ, 0x1f, R29 ;  /* 0x0000001fff1e7819 */ /* 0x000fe2000001161d */
[----:B------:R-:W-:Y:S01]  /*0730*/  IMAD R93, R21, 0x40, R22 ;  /* 0x00000040155d7824 */ /* 0x000fe200078e0216 */
[----:B------:R-:W-:Y:S01]  /*0740*/  LOP3.LUT R49, R89, 0x18, R32, 0xfe, !PT ;  /* 0x0000001859317812 */ /* 0x000fe200078efe20 */
[----:B------:R-:W-:Y:S01]  /*0750*/  IMAD.IADD R109, R28, 0x1, R25 ;  /* 0x000000011c6d7824 */ /* 0x000fe200078e0219 */
[C---:B------:R-:W-:Y:S02]  /*0760*/  LOP3.LUT R18, R31.reuse, R90, RZ, 0xfc, !PT ;  /* 0x0000005a1f127212 */ /* 0x040fe400078efcff */
[----:B------:R-:W-:Y:S01]  /*0770*/  LOP3.LUT R19, R31, R34, RZ, 0xfc, !PT ;  /* 0x000000221f137212 */ /* 0x000fe200078efcff */
[----:B---3--:R-:W-:Y:S01]  /*0780*/  IMAD.MOV R31, RZ, RZ, -R27 ;  /* 0x000000ffff1f7224 */ /* 0x008fe200078e0a1b */
[----:B------:R-:W-:Y:S01]  /*0790*/  LOP3.LUT R53, R89, 0x28, R32, 0xfe, !PT ;  /* 0x0000002859357812 */ /* 0x000fe200078efe20 */
[----:B------:R-:W-:Y:S01]  /*07a0*/  IMAD.SHL.U32 R109, R109, 0x40, RZ ;  /* 0x000000406d6d7824 */ /* 0x000fe200078e00ff */
[----:B------:R-:W-:Y:S01]  /*07b0*/  LEA.HI R30, R29, R30, RZ, 0x17 ;  /* 0x0000001e1d1e7211 */ /* 0x000fe200078fb8ff */
[----:B------:R-:W-:Y:S01]  /*07c0*/  IMAD.HI R29, R49, 0x2aaaaaab, RZ ;  /* 0x2aaaaaab311d7827 */ /* 0x000fe200078e02ff */
[----:B------:R-:W-:-:S02]  /*07d0*/  LOP3.LUT R20, R33, R90, RZ, 0xfc, !PT ;  /* 0x0000005a21147212 */ /* 0x000fc400078efcff */
[----:B------:R-:W-:Y:S01]  /*07e0*/  LOP3.LUT R21, R33, R34, RZ, 0xfc, !PT ;  /* 0x0000002221157212 */ /* 0x000fe200078efcff */
[----:B------:R-:W-:Y:S01]  /*07f0*/  IMAD R31, R31, R24, RZ ;  /* 0x000000181f1f7224 */ /* 0x000fe200078e02ff */
[----:B------:R-:W-:Y:S01]  /*0800*/  LOP3.LUT R45, R89, 0x8, R32, 0xfe, !PT ;  /* 0x00000008592d7812 */ /* 0x000fe200078efe20 */
[----:B------:R-:W-:Y:S01]  /*0810*/  IMAD.HI R33, R53, 0x2aaaaaab, RZ ;  /* 0x2aaaaaab35217827 */ /* 0x000fe200078e02ff */
[----:B------:R-:W-:Y:S02]  /*0820*/  LOP3.LUT R51, R89, 0x20, R32, 0xfe, !PT ;  /* 0x0000002059337812 */ /* 0x000fe400078efe20 */
[C---:B------:R-:W-:Y:S01]  /*0830*/  LOP3.LUT R13, R32.reuse, 0x48, RZ, 0xfc, !PT ;  /* 0x00000048200d7812 */ /* 0x040fe200078efcff */
[----:B------:R-:W-:Y:S01]  /*0840*/  IMAD.HI.U32 R26, R27, R31, R26 ;  /* 0x0000001f1b1a7227 */ /* 0x000fe200078e001a */
[----:B------:R-:W-:Y:S02]  /*0850*/  LOP3.LUT R12, R32, 0x40, RZ, 0xfc, !PT ;  /* 0x00000040200c7812 */ /* 0x000fe400078efcff */
[----:B------:R-:W-:Y:S01]  /*0860*/  SHF.R.U32.HI R36, RZ, 0x1f, R29 ;  /* 0x0000001fff247819 */ /* 0x000fe2000001161d */
[----:B------:R-:W-:Y:S01]  /*0870*/  IMAD.HI R25, R45, 0x2aaaaaab, RZ ;  /* 0x2aaaaaab2d197827 */ /* 0x000fe200078e02ff */
[----:B------:R-:W-:-:S02]  /*0880*/  LOP3.LUT R61, R89, 0x40, R32, 0xfe, !PT ;  /* 0x00000040593d7812 */ /* 0x000fc400078efe20 */
[----:B------:R-:W-:Y:S01]  /*0890*/  LOP3.LUT R47, R89, 0x10, R32, 0xfe, !PT ;  /* 0x00000010592f7812 */ /* 0x000fe200078efe20 */
[----:B------:R-:W-:Y:S01]  /*08a0*/  IMAD.HI R31, R51, 0x2aaaaaab, RZ ;  /* 0x2aaaaaab331f7827 */ /* 0x000fe200078e02ff */
[----:B------:R-:W-:Y:S02]  /*08b0*/  SHF.R.U32.HI R40, RZ, 0x1f, R33 ;  /* 0x0000001fff287819 */ /* 0x000fe40000011621 */
[----:B------:R-:W-:Y:S01]  /*08c0*/  LOP3.LUT R67, R89, 0x50, R32, 0xfe, !PT ;  /* 0x0000005059437812 */ /* 0x000fe200078efe20 */
[--C-:B------:R-:W-:Y:S01]  /*08d0*/  IMAD R7, R13, 0x40, R22.reuse ;  /* 0x000000400d077824 */ /* 0x100fe200078e0216 */
[----:B------:R-:W-:Y:S01]  /*08e0*/  LEA.HI R36, R29, R36, RZ, 0x17 ;  /* 0x000000241d247211 */ /* 0x000fe200078fb8ff */
[--C-:B------:R-:W-:Y:S01]  /*08f0*/  IMAD R13, R32, 0x40, R22.reuse ;  /* 0x00000040200d7824 */ /* 0x100fe200078e0216 */
[----:B------:R-:W-:Y:S01]  /*0900*/  SHF.R.U32.HI R28, RZ, 0x1f, R25 ;  /* 0x0000001fff1c7819 */ /* 0x000fe20000011619 */
[----:B------:R-:W-:Y:S01]  /*0910*/  IMAD R5, R12, 0x40, R22 ;  /* 0x000000400c057824 */ /* 0x000fe200078e0216 */
[----:B------:R-:W-:Y:S01]  /*0920*/  LOP3.LUT R55, R89, 0x30, R32, 0xfe, !PT ;  /* 0x0000003059377812 */ /* 0x000fe200078efe20 */
[----:B------:R-:W-:Y:S01]  /*0930*/  IMAD.HI R29, R61, 0x2aaaaaab, RZ ;  /* 0x2aaaaaab3d1d7827 */ /* 0x000fe200078e02ff */
[----:B------:R-:W-:-:S02]  /*0940*/  LEA.HI R40, R33, R40, RZ, 0x17 ;  /* 0x0000002821287211 */ /* 0x000fc400078fb8ff */
[----:B------:R-:W-:Y:S01]  /*0950*/  SHF.R.U32.HI R38, RZ, 0x1f, R31 ;  /* 0x0000001fff267819 */ /* 0x000fe2000001161f */
[----:B------:R-:W-:Y:S01]  /*0960*/  IMAD.HI R27, R47, 0x2aaaaaab, RZ ;  /* 0x2aaaaaab2f1b7827 */ /* 0x000fe200078e02ff */
[----:B------:R-:W-:Y:S02]  /*0970*/  LOP3.LUT R65, R89, 0x48, R32, 0xfe, !PT ;  /* 0x0000004859417812 */ /* 0x000fe400078efe20 */
[-C--:B------:R-:W-:Y:S01]  /*0980*/  LOP3.LUT R6, R7, R34.reuse, RZ, 0xfc, !PT ;  /* 0x0000002207067212 */ /* 0x080fe200078efcff */
[----:B------:R-:W-:Y:S01]  /*0990*/  IMAD.HI R33, R67, 0x2aaaaaab, RZ ;  /* 0x2aaaaaab43217827 */ /* 0x000fe200078e02ff */
[-C--:B------:R-:W-:Y:S02]  /*09a0*/  LOP3.LUT R7, R9, R34.reuse, RZ, 0xfc, !PT ;  /* 0x0000002209077212 */ /* 0x080fe400078efcff */
[----:B------:R-:W-:Y:S01]  /*09b0*/  LOP3.LUT R9, R11, R34, RZ, 0xfc, !PT ;  /* 0x000000220b097212 */ /* 0x000fe200078efcff */
[----:B------:R-:W-:Y:S01]  /*09c0*/  IMAD R43, R30, -0xc00, R43 ;  /* 0xfffff4001e2b7824 */ /* 0x000fe200078e022b */
[-C--:B------:R-:W-:Y:S01]  /*09d0*/  LOP3.LUT R12, R13, R90.reuse, RZ, 0xfc, !PT ;  /* 0x0000005a0d0c7212 */ /* 0x080fe200078efcff */
[----:B------:R-:W-:Y:S01]  /*09e0*/  IMAD R53, R40, -0xc00, R53 ;  /* 0xfffff40028357824 */ /* 0x000fe200078e0235 */
[----:B------:R-:W-:Y:S01]  /*09f0*/  LOP3.LUT R88, R91, R90, RZ, 0xfc, !PT ;  /* 0x0000005a5b587212 */ /* 0x000fe200078efcff */
[----:B------:R-:W-:Y:S01]  /*0a00*/  IMAD R49, R36, -0xc00, R49 ;  /* 0xfffff40024317824 */ /* 0x000fe200078e0231 */
[----:B------:R-:W-:Y:S01]  /*0a10*/  LEA.HI R28, R25, R28, RZ, 0x17 ;  /* 0x0000001c191c7211 */ /* 0x000fe200078fb8ff */
[----:B------:R-:W-:Y:S01]  /*0a20*/  IMAD.HI R25, R55, 0x2aaaaaab, RZ ;  /* 0x2aaaaaab37197827 */ /* 0x000fe200078e02ff */
[----:B------:R-:W-:-:S02]  /*0a30*/  LOP3.LUT R5, R5, R34, RZ, 0xfc, !PT ;  /* 0x0000002205057212 */ /* 0x000fc400078efcff */
[-C--:B------:R-:W-:Y:S01]  /*0a40*/  LOP3.LUT R11, R39, R34.reuse, RZ, 0xfc, !PT ;  /* 0x00000022270b7212 */ /* 0x080fe200078efcff */
[----:B------:R-:W-:Y:S01]  /*0a50*/  IMAD R45, R28, -0xc00, R45 ;  /* 0xfffff4001c2d7824 */ /* 0x000fe200078e022d */
[-C--:B------:R-:W-:Y:S01]  /*0a60*/  LOP3.LUT R13, R13, R34.reuse, RZ, 0xfc, !PT ;  /* 0x000000220d0d7212 */ /* 0x080fe200078efcff */
[--C-:B------:R-:W-:Y:S01]  /*0a70*/  IMAD R43, R43, 0xc00, R94.reuse ;  /* 0x00000c002b2b7824 */ /* 0x100fe200078e025e */
[-C--:B------:R-:W-:Y:S01]  /*0a80*/  LOP3.LUT R23, R35, R34.reuse, RZ, 0xfc, !PT ;  /* 0x0000002223177212 */ /* 0x080fe200078efcff */
[--C-:B------:R-:W-:Y:S01]  /*0a90*/  IMAD R45, R45, 0xc00, R94.reuse ;  /* 0x00000c002d2d7824 */ /* 0x100fe200078e025e */
[-C--:B------:R-:W-:Y:S01]  /*0aa0*/  LOP3.LUT R91, R91, R34.reuse, RZ, 0xfc, !PT ;  /* 0x000000225b5b7212 */ /* 0x080fe200078efcff */
[----:B------:R-:W-:Y:S01]  /*0ab0*/  IMAD R49, R49, 0xc00, R94 ;  /* 0x00000c0031317824 */ /* 0x000fe200078e025e */
[-C--:B------:R-:W-:Y:S02]  /*0ac0*/  LOP3.LUT R92, R37, R34.reuse, RZ, 0xfc, !PT ;  /* 0x00000022255c7212 */ /* 0x080fe400078efcff */
[----:B------:R-:W-:-:S02]  /*0ad0*/  LOP3.LUT R93, R93, R34, RZ, 0xfc, !PT ;  /* 0x000000225d5d7212 */ /* 0x000fc400078efcff */
[----:B------:R-:W-:Y:S01]  /*0ae0*/  LEA.HI R38, R31, R38, RZ, 0x17 ;  /* 0x000000261f267211 */ /* 0x000fe200078fb8ff */
[----:B------:R-:W-:Y:S01]  /*0af0*/  IMAD.HI R31, R65, 0x2aaaaaab, RZ ;  /* 0x2aaaaaab411f7827 */ /* 0x000fe200078e02ff */
[----:B------:R-:W-:Y:S02]  /*0b00*/  SHF.R.U32.HI R46, RZ, 0x1f, R29 ;  /* 0x0000001fff2e7819 */ /* 0x000fe4000001161d */
[----:B------:R-:W-:Y:S01]  /*0b10*/  LOP3.LUT R73, R89, 0x68, R32, 0xfe, !PT ;  /* 0x0000006859497812 */ /* 0x000fe200078efe20 */
[----:B------:R-:W-:Y:S01]  /*0b20*/  IMAD R51, R38, -0xc00, R51 ;  /* 0xfffff40026337824 */ /* 0x000fe200078e0233 */
[----:B------:R-:W-:Y:S02]  /*0b30*/  SHF.R.U32.HI R34, RZ, 0x1f, R27 ;  /* 0x0000001fff227819 */ /* 0x000fe4000001161b */
[----:B------:R-:W-:Y:S02]  /*0b40*/  LOP3.LUT R59, R89, 0x38, R32, 0xfe, !PT ;  /* 0x00000038593b7812 */ /* 0x000fe400078efe20 */
[----:B------:R-:W-:-:S02]  /*0b50*/  SHF.R.U32.HI R50, RZ, 0x1f, R33 ;  /* 0x0000001fff327819 */ /* 0x000fc40000011621 */
[----:B------:R-:W-:Y:S02]  /*0b60*/  LOP3.LUT R77, R89, 0x78, R32, 0xfe, !PT ;  /* 0x00000078594d7812 */ /* 0x000fe400078efe20 */
[----:B------:R-:W-:Y:S01]  /*0b70*/  LEA.HI R46, R29, R46, RZ, 0x17 ;  /* 0x0000002e1d2e7211 */ /* 0x000fe200078fb8ff */
[----:B------:R-:W-:Y:S01]  /*0b80*/  IMAD.HI R29, R73, 0x2aaaaaab, RZ ;  /* 0x2aaaaaab491d7827 */ /* 0x000fe200078e02ff */
[----:B------:R-:W-:Y:S02]  /*0b90*/  LEA.HI R34, R27, R34, RZ, 0x17 ;  /* 0x000000221b227211 */ /* 0x000fe400078fb8ff */
[----:B------:R-:W-:Y:S01]  /*0ba0*/  SHF.R.U32.HI R42, RZ, 0x1f, R25 ;  /* 0x0000001fff2a7819 */ /* 0x000fe20000011619 */
[----:B------:R-:W-:Y:S01]  /*0bb0*/  IMAD.HI R27, R59, 0x2aaaaaab, RZ ;  /* 0x2aaaaaab3b1b7827 */ /* 0x000fe200078e02ff */
[----:B------:R-:W-:Y:S02]  /*0bc0*/  LEA.HI R50, R33, R50, RZ, 0x17 ;  /* 0x0000003221327211 */ /* 0x000fe400078fb8ff */
[----:B------:R-:W-:Y:S01]  /*0bd0*/  LOP3.LUT R69, R89, 0x58, R32, 0xfe, !PT ;  /* 0x0000005859457812 */ /* 0x000fe200078efe20 */
[----:B------:R-:W-:Y:S01]  /*0be0*/  IMAD.HI R33, R77, 0x2aaaaaab, RZ ;  /* 0x2aaaaaab4d217827 */ /* 0x000fe200078e02ff */
[----:B------:R-:W-:-:S02]  /*0bf0*/  SHF.R.U32.HI R48, RZ, 0x1f, R31 ;  /* 0x0000001fff307819 */ /* 0x000fc4000001161f */
[----:B------:R-:W-:Y:S01]  /*0c00*/  LOP3.LUT R75, R89, 0x70, R32, 0xfe, !PT ;  /* 0x00000070594b7812 */ /* 0x000fe200078efe20 */
[----:B------:R-:W-:Y:S01]  /*0c10*/  IMAD R47, R34, -0xc00, R47 ;  /* 0xfffff400222f7824 */ /* 0x000fe200078e022f */
[----:B------:R-:W-:Y:S01]  /*0c20*/  LEA.HI R42, R25, R42, RZ, 0x17 ;  /* 0x0000002a192a7211 */ /* 0x000fe200078fb8ff */
[----:B------:R-:W-:Y:S01]  /*0c30*/  IMAD.HI R25, R69, 0x2aaaaaab, RZ ;  /* 0x2aaaaaab45197827 */ /* 0x000fe200078e02ff */
[----:B------:R-:W-:Y:S02]  /*0c40*/  LEA.HI R48, R31, R48, RZ, 0x17 ;  /* 0x000000301f307211 */ /* 0x000fe400078fb8ff */
[----:B------:R-:W-:Y:S01]  /*0c50*/  SHF.R.U32.HI R56, RZ, 0x1f, R29 ;  /* 0x0000001fff387819 */ /* 0x000fe2000001161d */
[----:B------:R-:W-:Y:S01]  /*0c60*/  IMAD.HI R31, R75, 0x2aaaaaab, RZ ;  /* 0x2aaaaaab4b1f7827 */ /* 0x000fe200078e02ff */
[----:B------:R-:W-:Y:S02]  /*0c70*/  SHF.R.U32.HI R44, RZ, 0x1f, R27 ;  /* 0x0000001fff2c7819 */ /* 0x000fe4000001161b */
[----:B------:R-:W-:Y:S01]  /*0c80*/  LOP3.LUT R71, R89, 0x60, R32, 0xfe, !PT ;  /* 0x0000006059477812 */ /* 0x000fe200078efe20 */
[----:B------:R-:W-:Y:S01]  /*0c90*/  IMAD R65, R48, -0xc00, R65 ;  /* 0xfffff40030417824 */ /* 0x000fe200078e0241 */
[----:B------:R-:W-:Y:S01]  /*0ca0*/  LOP3.LUT R95, R109, R32, RZ, 0xfc, !PT ;  /* 0x000000206d5f7212 */ /* 0x000fe200078efcff */
[----:B------:R-:W-:Y:S01]  /*0cb0*/  IMAD R55, R42, -0xc00, R55 ;  /* 0xfffff4002a377824 */ /* 0x000fe200078e0237 */
[----:B------:R-:W-:Y:S01]  /*0cc0*/  SHF.R.U32.HI R60, RZ, 0x1f, R33 ;  /* 0x0000001fff3c7819 */ /* 0x000fe20000011621 */
[----:B------:R-:W-:Y:S01]  /*0cd0*/  IMAD R61, R46, -0xc00, R61 ;  /* 0xfffff4002e3d7824 */ /* 0x000fe200078e023d */
[----:B------:R-:W-:Y:S01]  /*0ce0*/  LOP3.LUT R99, R109, 0x10, R32, 0xfe, !PT ;  /* 0x000000106d637812 */ /* 0x000fe200078efe20 */
[----:B------:R-:W-:Y:S01]  /*0cf0*/  IMAD R67, R50, -0xc00, R67 ;  /* 0xfffff40032437824 */ /* 0x000fe200078e0243 */
[----:B------:R-:W-:Y:S01]  /*0d00*/  LOP3.LUT R97, R109, 0x8, R32, 0xfe, !PT ;  /* 0x000000086d617812 */ /* 0x000fe200078efe20 */
[----:B------:R-:W-:Y:S01]  /*0d10*/  IMAD R47, R47, 0xc00, R94 ;  /* 0x00000c002f2f7824 */ /* 0x000fe200078e025e */
[----:B------:R-:W-:-:S02]  /*0d20*/  LOP3.LUT R101, R109, 0x18, R32, 0xfe, !PT ;  /* 0x000000186d657812 */ /* 0x000fc400078efe20 */
[----:B------:R-:W-:Y:S02]  /*0d30*/  LOP3.LUT R103, R109, 0x20, R32, 0xfe, !PT ;  /* 0x000000206d677812 */ /* 0x000fe400078efe20 */
[----:B------:R-:W-:Y:S02]  /*0d40*/  LOP3.LUT R105, R109, 0x28, R32, 0xfe, !PT ;  /* 0x000000286d697812 */ /* 0x000fe400078efe20 */
[----:B------:R-:W-:Y:S02]  /*0d50*/  LOP3.LUT R107, R109, 0x30, R32, 0xfe, !PT ;  /* 0x000000306d6b7812 */ /* 0x000fe400078efe20 */
[----:B------:R-:W-:Y:S02]  /*0d60*/  LOP3.LUT R109, R109, 0x38, R32, 0xfe, !PT ;  /* 0x000000386d6d7812 */ /* 0x000fe400078efe20 */
[----:B------:R-:W-:Y:S02]  /*0d70*/  LEA.HI R56, R29, R56, RZ, 0x17 ;  /* 0x000000381d387211 */ /* 0x000fe400078fb8ff */
[----:B------:R-:W-:Y:S01]  /*0d80*/  LEA.HI R44, R27, R44, RZ, 0x17 ;  /* 0x0000002c1b2c7211 */ /* 0x000fe200078fb8ff */
[----:B------:R-:W-:Y:S01]  /*0d90*/  IMAD.HI R27, R71, 0x2aaaaaab, RZ ;  /* 0x2aaaaaab471b7827 */ /* 0x000fe200078e02ff */
[----:B------:R-:W-:-:S02]  /*0da0*/  SHF.R.U32.HI R32, RZ, 0x1f, R25 ;  /* 0x0000001fff207819 */ /* 0x000fc40000011619 */
[----:B------:R-:W-:Y:S01]  /*0db0*/  LEA.HI R60, R33, R60, RZ, 0x17 ;  /* 0x0000003c213c7211 */ /* 0x000fe200078fb8ff */
[----:B------:R-:W-:Y:S01]  /*0dc0*/  IMAD R73, R56, -0xc00, R73 ;  /* 0xfffff40038497824 */ /* 0x000fe200078e0249 */
[----:B------:R-:W-:Y:S01]  /*0dd0*/  IABS R29, R95 ;  /* 0x0000005f001d7213 */ /* 0x000fe20000000000 */
[----:B------:R-:W-:Y:S01]  /*0de0*/  IMAD.WIDE R56, R63, 0x2, RZ ;  /* 0x000000023f387825 */ /* 0x000fe200078e02ff */
[----:B------:R-:W-:Y:S02]  /*0df0*/  SHF.R.U32.HI R58, RZ, 0x1f, R31 ;  /* 0x0000001fff3a7819 */ /* 0x000fe4000001161f */
[----:B------:R-:W-:Y:S01]  /*0e00*/  IABS R33, R99 ;  /* 0x0000006300217213 */ /* 0x000fe20000000000 */
[----:B------:R-:W-:Y:S01]  /*0e10*/  IMAD R59, R44, -0xc00, R59 ;  /* 0xfffff4002c3b7824 */ /* 0x000fe200078e023b */
[----:B------:R-:W-:Y:S01]  /*0e20*/  LEA.HI R52, R25, R32, RZ, 0x17 ;  /* 0x0000002019347211 */ /* 0x000fe200078fb8ff */
[----:B------:R-:W-:Y:S01]  /*0e30*/  IMAD.HI.U32 R25, R26, R29, RZ ;  /* 0x0000001d1a197227 */ /* 0x000fe200078e00ff */
[----:B------:R-:W-:-:S02]  /*0e40*/  LEA.HI R58, R31, R58, RZ, 0x17 ;  /* 0x0000003a1f3a7211 */ /* 0x000fc400078fb8ff */
[----:B------:R-:W-:Y:S01]  /*0e50*/  SHF.R.U32.HI R32, RZ, 0x1f, R27 ;  /* 0x0000001fff207819 */ /* 0x000fe2000001161b */
[C---:B------:R-:W-:Y:S01]  /*0e60*/  IMAD.HI.U32 R28, R26.reuse, R33, RZ ;  /* 0x000000211a1c7227 */ /* 0x040fe200078e00ff */
[----:B------:R-:W-:Y:S02]  /*0e70*/  IABS R31, R97 ;  /* 0x00000061001f7213 */ /* 0x000fe40000000000 */
[----:B------:R-:W-:Y:S01]  /*0e80*/  LEA.HI R54, R27, R32, RZ, 0x17 ;  /* 0x000000201b367211 */ /* 0x000fe200078fb8ff */
[----:B------:R-:W-:Y:S01]  /*0e90*/  IMAD.MOV R25, RZ, RZ, -R25 ;  /* 0x000000ffff197224 */ /* 0x000fe200078e0a19 */
[----:B------:R-:W-:Y:S01]  /*0ea0*/  IABS R39, R107 ;  /* 0x0000006b00277213 */ /* 0x000fe20000000000 */
[----:B------:R-:W-:Y:S01]  /*0eb0*/  IMAD.MOV R28, RZ, RZ, -R28 ;  /* 0x000000ffff1c7224 */ /* 0x000fe200078e0a1c */
[-C--:B------:R-:W-:Y:S01]  /*0ec0*/  LOP3.LUT R22, R35, R90.reuse, RZ, 0xfc, !PT ;  /* 0x0000005a23167212 */ /* 0x080fe200078efcff */
[----:B------:R-:W-:Y:S01]  /*0ed0*/  IMAD.HI.U32 R27, R26, R31, RZ ;  /* 0x0000001f1a1b7227 */ /* 0x000fe200078e00ff */
[----:B------:R-:W-:-:S02]  /*0ee0*/  LOP3.LUT R90, R37, R90, RZ, 0xfc, !PT ;  /* 0x0000005a255a7212 */ /* 0x000fc400078efcff */
[----:B------:R-:W-:Y:S01]  /*0ef0*/  IABS R35, R103 ;  /* 0x0000006700237213 */ /* 0x000fe20000000000 */
[C---:B------:R-:W-:Y:S01]  /*0f00*/  IMAD R25, R24.reuse, R25, R29 ;  /* 0x0000001918197224 */ /* 0x040fe200078e021d */
[----:B------:R-:W-:Y:S01]  /*0f10*/  IABS R37, R105 ;  /* 0x0000006900257213 */ /* 0x000fe20000000000 */
[----:B------:R-:W-:Y:S01]  /*0f20*/  IMAD R29, R24, R28, R33 ;  /* 0x0000001c181d7224 */ /* 0x000fe200078e0221 */
[----:B------:R-:W-:Y:S01]  /*0f30*/  IABS R33, R101 ;  /* 0x0000006500217213 */ /* 0x000fe20000000000 */
[----:B------:R-:W-:Y:S01]  /*0f40*/  IMAD.MOV R27, RZ, RZ, -R27 ;  /* 0x000000ffff1b7224 */ /* 0x000fe200078e0a1b */
[----:B------:R-:W-:Y:S01]  /*0f50*/  IABS R41, R109 ;  /* 0x0000006d00297213 */ /* 0x000fe20000000000 */
[----:B------:R-:W-:Y:S01]  /*0f60*/  IMAD.HI.U32 R32, R26, R39, RZ ;  /* 0x000000271a207227 */ /* 0x000fe200078e00ff */
[C---:B------:R-:W-:Y:S02]  /*0f70*/  ISETP.GT.U32.AND P6, PT, R24.reuse, R25, PT ;  /* 0x000000191800720c */ /* 0x040fe40003fc4070 */
[C---:B------:R-:W-:Y:S01]  /*0f80*/  ISETP.GT.U32.AND P0, PT, R24.reuse, R29, PT ;  /* 0x0000001d1800720c */ /* 0x040fe20003f04070 */
[----:B------:R-:W-:Y:S01]  /*0f90*/  IMAD R27, R24, R27, R31 ;  /* 0x0000001b181b7224 */ /* 0x000fe200078e021f */
[----:B------:R-:W-:Y:S01]  /*0fa0*/  LEA R117, R15, UR10, 0x1 ;  /* 0x0000000a0f757c11 */ /* 0x000fe2000f8e08ff */
[----:B------:R-:W-:Y:S01]  /*0fb0*/  IMAD.HI.U32 R28, R26, R33, RZ ;  /* 0x000000211a1c7227 */ /* 0x000fe200078e00ff */
[----:B------:R-:W-:-:S02]  /*0fc0*/  LEA R119, R17, UR10, 0x1 ;  /* 0x0000000a11777c11 */ /* 0x000fc4000f8e08ff */
[----:B------:R-:W-:Y:S01]  /*0fd0*/  ISETP.GT.U32.AND P5, PT, R24, R27, PT ;  /* 0x0000001b1800720c */ /* 0x000fe20003fa4070 */
[C---:B------:R-:W-:Y:S01]  /*0fe0*/  IMAD.HI.U32 R30, R26.reuse, R35, RZ ;  /* 0x000000231a1e7227 */ /* 0x040fe200078e00ff */
[----:B------:R-:W-:Y:S02]  /*0ff0*/  LEA R121, R19, UR10, 0x1 ;  /* 0x0000000a13797c11 */ /* 0x000fe4000f8e08ff */
[----:B------:R-:W-:Y:S01]  /*1000*/  LEA R145, R21, UR10, 0x1 ;  /* 0x0000000a15917c11 */ /* 0x000fe2000f8e08ff */
[C---:B------:R-:W-:Y:S01]  /*1010*/  IMAD.HI.U32 R31, R26.reuse, R37, RZ ;  /* 0x000000251a1f7227 */ /* 0x040fe200078e00ff */
[----:B------:R-:W-:Y:S02]  /*1020*/  LEA R147, R23, UR10, 0x1 ;  /* 0x0000000a17937c11 */ /* 0x000fe4000f8e08ff */
[----:B------:R-:W-:Y:S01]  /*1030*/  LEA R149, R91, UR10, 0x1 ;  /* 0x0000000a5b957c11 */ /* 0x000fe2000f8e08ff */
[----:B------:R-:W-:Y:S01]  /*1040*/  IMAD.HI.U32 R26, R26, R41, RZ ;  /* 0x000000291a1a7227 */ /* 0x000fe200078e00ff */
[----:B------:R-:W-:-:S02]  /*1050*/  LEA R151, R92, UR10, 0x1 ;  /* 0x0000000a5c977c11 */ /* 0x000fc4000f8e08ff */
[----:B------:R-:W-:Y:S01]  /*1060*/  LEA R153, R5, UR10, 0x1 ;  /* 0x0000000a05997c11 */ /* 0x000fe2000f8e08ff */
[----:B------:R-:W-:Y:S01]  /*1070*/  IMAD.MOV R32, RZ, RZ, -R32 ;  /* 0x000000ffff207224 */ /* 0x000fe200078e0a20 */
[----:B------:R-:W-:Y:S01]  /*1080*/  LEA R155, R6, UR10, 0x1 ;  /* 0x0000000a069b7c11 */ /* 0x000fe2000f8e08ff */
[----:B------:R-:W-:Y:S01]  /*1090*/  IMAD.MOV R26, RZ, RZ, -R26 ;  /* 0x000000ffff1a7224 */ /* 0x000fe200078e0a1a */
[----:B------:R-:W-:Y:S01]  /*10a0*/  LEA R157, R7, UR10, 0x1 ;  /* 0x0000000a079d7c11 */ /* 0x000fe2000f8e08ff */
[----:B------:R-:W-:Y:S01]  /*10b0*/  IMAD R39, R24, R32, R39 ;  /* 0x0000002018277224 */ /* 0x000fe200078e0227 */
[----:B------:R-:W-:Y:S01]  /*10c0*/  LEA R159, R8, UR10, 0x1 ;  /* 0x0000000a089f7c11 */ /* 0x000fe2000f8e08ff */
[C---:B------:R-:W-:Y:S01]  /*10d0*/  IMAD R41, R24.reuse, R26, R41 ;  /* 0x0000001a18297224 */ /* 0x040fe200078e0229 */
[----:B------:R-:W-:Y:S01]  /*10e0*/  LEA R161, R9, UR10, 0x1 ;  /* 0x0000000a09a17c11 */ /* 0x000fe2000f8e08ff */
[--C-:B------:R-:W-:Y:S01]  /*10f0*/  @!P6 IMAD.IADD R25, R25, 0x1, -R24.reuse ;  /* 0x000000011919e824 */ /* 0x100fe200078e0a18 */
[C---:B------:R-:W-:Y:S01]  /*1100*/  ISETP.GT.U32.AND P4, PT, R24.reuse, R39, PT ;  /* 0x000000271800720c */ /* 0x040fe20003f84070 */
[----:B------:R-:W-:Y:S01]  /*1110*/  @!P5 IMAD.IADD R27, R27, 0x1, -R24 ;  /* 0x000000011b1bd824 */ /* 0x000fe200078e0a18 */
[C---:B------:R-:W-:Y:S01]  /*1120*/  ISETP.GT.U32.AND P6, PT, R24.reuse, R41, PT ;  /* 0x000000291800720c */ /* 0x040fe20003fc4070 */
[----:B------:R-:W-:Y:S01]  /*1130*/  IMAD.MOV R30, RZ, RZ, -R30 ;  /* 0x000000ffff1e7224 */ /* 0x000fe200078e0a1e */
[C---:B------:R-:W-:Y:S01]  /*1140*/  ISETP.GT.U32.AND P5, PT, R24.reuse, R25, PT ;  /* 0x000000191800720c */ /* 0x040fe20003fa4070 */
[----:B------:R-:W-:Y:S01]  /*1150*/  @!P0 IMAD.IADD R29, R29, 0x1, -R24 ;  /* 0x000000011d1d8824 */ /* 0x000fe200078e0a18 */
[----:B------:R-:W-:Y:S01]  /*1160*/  ISETP.GT.U32.AND P0, PT, R24, R27, PT ;  /* 0x0000001b1800720c */ /* 0x000fe20003f04070 */
[----:B------:R-:W-:Y:S01]  /*1170*/  IMAD.MOV R28, RZ, RZ, -R28 ;  /* 0x000000ffff1c7224 */ /* 0x000fe200078e0a1c */
[----:B------:R-:W-:Y:S01]  /*1180*/  LEA R163, R10, UR10, 0x1 ;  /* 0x0000000a0aa37c11 */ /* 0x000fe2000f8e08ff */
[----:B------:R-:W-:Y:S01]  /*1190*/  IMAD.MOV R31, RZ, RZ, -R31 ;  /* 0x000000ffff1f7224 */ /* 0x000fe200078e0a1f */
[----:B------:R-:W-:Y:S01]  /*11a0*/  LEA R165, R11, UR10, 0x1 ;  /* 0x0000000a0ba57c11 */ /* 0x000fe2000f8e08ff */
[C---:B------:R-:W-:Y:S01]  /*11b0*/  IMAD R35, R24.reuse, R30, R35 ;  /* 0x0000001e18237224 */ /* 0x040fe200078e0223 */
[----:B------:R-:W-:Y:S01]  /*11c0*/  LEA R72, R93, UR10, 0x1 ;  /* 0x0000000a5d487c11 */ /* 0x000fe2000f8e08ff */
[----:B------:R-:W-:Y:S01]  /*11d0*/  @!P4 IMAD.IADD R39, R39, 0x1, -R24 ;  /* 0x000000012727c824 */ /* 0x000fe200078e0a18 */
[----:B------:R-:W-:Y:S01]  /*11e0*/  SHF.R.U32.HI R160, RZ, 0x5, R2 ;  /* 0x00000005ffa07819 */ /* 0x000fe20000011602 */
[C---:B------:R-:W-:Y:S01]  /*11f0*/  IMAD R33, R24.reuse, R28, R33 ;  /* 0x0000001c18217224 */ /* 0x040fe200078e0221 */
[C---:B------:R-:W-:Y:S01]  /*1200*/  ISETP.GT.U32.AND P2, PT, R24.reuse, R35, PT ;  /* 0x000000231800720c */ /* 0x040fe20003f44070 */
[----:B------:R-:W-:-:S02]  /*1210*/  IMAD R37, R24, R31, R37 ;  /* 0x0000001f18257224 */ /* 0x000fc400078e0225 */
[--C-:B------:R-:W-:Y:S01]  /*1220*/  @!P6 IMAD.IADD R41, R41, 0x1, -R24.reuse ;  /* 0x000000012929e824 */ /* 0x100fe200078e0a18 */
[C---:B------:R-:W-:Y:S01]  /*1230*/  ISETP.GT.U32.AND P6, PT, R24.reuse, R39, PT ;  /* 0x000000271800720c */ /* 0x040fe20003fc4070 */
[--C-:B------:R-:W-:Y:S01]  /*1240*/  @!P0 IMAD.IADD R27, R27, 0x1, -R24.reuse ;  /* 0x000000011b1b8824 */ /* 0x100fe200078e0a18 */
[C---:B------:R-:W-:Y:S01]  /*1250*/  ISETP.GT.U32.AND P1, PT, R24.reuse, R33, PT ;  /* 0x000000211800720c */ /* 0x040fe20003f24070 */
[--C-:B------:R-:W-:Y:S01]  /*1260*/  @!P5 IMAD.IADD R25, R25, 0x1, -R24.reuse ;  /* 0x000000011919d824 */ /* 0x100fe200078e0a18 */
[----:B------:R-:W-:Y:S01]  /*1270*/  ISETP.GT.U32.AND P3, PT, R24, R37, PT ;  /* 0x000000251800720c */ /* 0x000fe20003f64070 */
[----:B------:R-:W2:Y:S01]  /*1280*/  LDC.64 R30, c[0x0][0x218] ;  /* 0x00008600ff1e7b82 */ /* 0x000ea20000000a00 */
[----:B------:R-:W-:Y:S01]  /*1290*/  ISETP.GE.AND P0, PT, R95, RZ, PT ;  /* 0x000000ff5f00720c */ /* 0x000fe20003f06270 */
[----:B------:R-:W-:Y:S01]  /*12a0*/  IMAD R75, R58, -0xc00, R75 ;  /* 0xfffff4003a4b7824 */ /* 0x000fe200078e024b */
[----:B------:R-:W-:Y:S01]  /*12b0*/  ISETP.GT.U32.AND P5, PT, R24, R41, PT ;  /* 0x000000291800720c */ /* 0x000fe20003fa4070 */
[----:B------:R-:W-:-:S02]  /*12c0*/  @!P2 IMAD.IADD R35, R35, 0x1, -R24 ;  /* 0x000000012323a824 */ /* 0x000fc400078e0a18 */
[----:B------:R-:W-:Y:S02]  /*12d0*/  IMAD R69, R52, -0xc00, R69 ;  /* 0xfffff40034457824 */ /* 0x000fe400078e0245 */
[--C-:B------:R-:W-:Y:S01]  /*12e0*/  @!P6 IMAD.IADD R39, R39, 0x1, -R24.reuse ;  /* 0x000000012727e824 */ /* 0x100fe200078e0a18 */
[----:B------:R-:W-:Y:S01]  /*12f0*/  ISETP.GE.AND P6, PT, R97, RZ, PT ;  /* 0x000000ff6100720c */ /* 0x000fe20003fc6270 */
[--C-:B------:R-:W-:Y:S01]  /*1300*/  @!P1 IMAD.IADD R33, R33, 0x1, -R24.reuse ;  /* 0x0000000121219824 */ /* 0x100fe200078e0a18 */
[C---:B------:R-:W-:Y:S01]  /*1310*/  ISETP.GT.U32.AND P1, PT, R24.reuse, R29, PT ;  /* 0x0000001d1800720c */ /* 0x040fe20003f24070 */
[--C-:B------:R-:W-:Y:S01]  /*1320*/  @!P3 IMAD.IADD R37, R37, 0x1, -R24.reuse ;  /* 0x000000012525b824 */ /* 0x100fe200078e0a18 */
[C---:B------:R-:W-:Y:S01]  /*1330*/  ISETP.GT.U32.AND P3, PT, R24.reuse, R35, PT ;  /* 0x000000231800720c */ /* 0x040fe20003f64070 */
[----:B------:R-:W-:Y:S01]  /*1340*/  @!P0 IMAD.MOV R25, RZ, RZ, -R25 ;  /* 0x000000ffff198224 */ /* 0x000fe200078e0a19 */
[C---:B------:R-:W-:Y:S01]  /*1350*/  ISETP.GT.U32.AND P2, PT, R24.reuse, R33, PT ;  /* 0x000000211800720c */ /* 0x040fe20003f44070 */
[--C-:B------:R-:W-:Y:S01]  /*1360*/  @!P5 IMAD.IADD R41, R41, 0x1, -R24.reuse ;  /* 0x000000012929d824 */ /* 0x100fe200078e0a18 */
[----:B------:R-:W-:Y:S01]  /*1370*/  ISETP.GT.U32.AND P4, PT, R24, R37, PT ;  /* 0x000000251800720c */ /* 0x000fe20003f84070 */
[----:B------:R-:W-:Y:S01]  /*1380*/  IMAD R71, R54, -0xc00, R71 ;  /* 0xfffff40036477824 */ /* 0x000fe200078e0247 */
[----:B------:R-:W-:Y:S01]  /*1390*/  ISETP.GE.AND P0, PT, R109, RZ, PT ;  /* 0x000000ff6d00720c */ /* 0x000fe20003f06270 */
[----:B------:R-:W-:Y:S01]  /*13a0*/  IMAD R77, R60, -0xc00, R77 ;  /* 0xfffff4003c4d7824 */ /* 0x000fe200078e024d */
[----:B------:R-:W-:Y:S01]  /*13b0*/  ISETP.GE.AND P5, PT, R101, RZ, PT ;  /* 0x000000ff6500720c */ /* 0x000fe20003fa6270 */
[----:B------:R-:W-:Y:S01]  /*13c0*/  @!P6 IMAD.MOV R27, RZ, RZ, -R27 ;  /* 0x000000ffff1be224 */ /* 0x000fe200078e0a1b */
[----:B------:R-:W-:Y:S01]  /*13d0*/  ISETP.GE.AND P6, PT, R107, RZ, PT ;  /* 0x000000ff6b00720c */ /* 0x000fe20003fc6270 */
[--C-:B------:R-:W-:Y:S01]  /*13e0*/  @!P1 IMAD.IADD R29, R29, 0x1, -R24.reuse ;  /* 0x000000011d1d9824 */ /* 0x100fe200078e0a18 */
[----:B------:R-:W-:Y:S01]  /*13f0*/  ISETP.NE.AND P1, PT, R0, RZ, PT ;  /* 0x000000ff0000720c */ /* 0x000fe20003f25270 */
[--C-:B------:R-:W-:Y:S01]  /*1400*/  @!P3 IMAD.IADD R35, R35, 0x1, -R24.reuse ;  /* 0x000000012323b824 */ /* 0x100fe200078e0a18 */
[----:B------:R-:W-:Y:S01]  /*1410*/  ISETP.GE.AND P3, PT, R105, RZ, PT ;  /* 0x000000ff6900720c */ /* 0x000fe20003f66270 */
[--C-:B------:R-:W-:Y:S01]  /*1420*/  @!P2 IMAD.IADD R33, R33, 0x1, -R24.reuse ;  /* 0x000000012121a824 */ /* 0x100fe200078e0a18 */
[----:B------:R-:W-:Y:S01]  /*1430*/  ISETP.GE.AND P2, PT, R99, RZ, PT ;  /* 0x000000ff6300720c */ /* 0x000fe20003f46270 */
[----:B------:R-:W-:Y:S01]  /*1440*/  @!P4 IMAD.IADD R37, R37, 0x1, -R24 ;  /* 0x000000012525c824 */ /* 0x000fe200078e0a18 */
[----:B------:R-:W-:Y:S01]  /*1450*/  LOP3.LUT R24, RZ, R0, RZ, 0x33, !PT ;  /* 0x00000000ff187212 */ /* 0x000fe200078e33ff */
[----:B------:R-:W-:Y:S01]  /*1460*/  @!P0 IMAD.MOV R41, RZ, RZ, -R41 ;  /* 0x000000ffff298224 */ /* 0x000fe200078e0a29 */
[----:B------:R-:W-:Y:S01]  /*1470*/  ISETP.GE.AND P4, PT, R103, RZ, PT ;  /* 0x000000ff6700720c */ /* 0x000fe20003f86270 */
[----:B------:R-:W-:Y:S01]  /*1480*/  @!P5 IMAD.MOV R33, RZ, RZ, -R33 ;  /* 0x000000ffff21d224 */ /* 0x000fe200078e0a21 */
[C---:B------:R-:W-:Y:S01]  /*1490*/  SEL R83, R24.reuse, R25, !P1 ;  /* 0x0000001918537207 */ /* 0x040fe20004800000 */
[----:B------:R-:W-:Y:S01]  /*14a0*/  @!P6 IMAD.MOV R39, RZ, RZ, -R39 ;  /* 0x000000ffff27e224 */ /* 0x000fe200078e0a27 */
[C---:B------:R-:W-:Y:S01]  /*14b0*/  SEL R25, R24.reuse, R41, !P1 ;  /* 0x0000002918197207 */ /* 0x040fe20004800000 */
[--C-:B------:R-:W-:Y:S01]  /*14c0*/  IMAD R41, R59, 0xc00, R94.reuse ;  /* 0x00000c003b297824 */ /* 0x100fe200078e025e */
[C---:B------:R-:W-:Y:S01]  /*14d0*/  SEL R85, R24.reuse, R27, !P1 ;  /* 0x0000001b18557207 */ /* 0x040fe20004800000 */
[----:B------:R-:W-:Y:S01]  /*14e0*/  @!P3 IMAD.MOV R37, RZ, RZ, -R37 ;  /* 0x000000ffff25b224 */ /* 0x000fe200078e0a25 */
[C---:B------:R-:W-:Y:S01]  /*14f0*/  SEL R79, R24.reuse, R39, !P1 ;  /* 0x00000027184f7207 */ /* 0x040fe20004800000 */
[----:B------:R-:W-:Y:S01]  /*1500*/  IMAD R81, R25, 0xc00, R94 ;  /* 0x00000c0019517824 */ /* 0x000fe200078e025e */
[C---:B------:R-:W-:Y:S01]  /*1510*/  SEL R111, R24.reuse, R33, !P1 ;  /* 0x00000021186f7207 */ /* 0x040fe20004800000 */
[----:B------:R-:W-:Y:S01]  /*1520*/  @!P2 IMAD.MOV R29, RZ, RZ, -R29 ;  /* 0x000000ffff1da224 */ /* 0x000fe200078e0a1d */
[----:B------:R-:W-:Y:S01]  /*1530*/  SEL R115, R24, R37, !P1 ;  /* 0x0000002518737207 */ /* 0x000fe20004800000 */
[----:B------:R-:W-:-:S03]  /*1540*/  IMAD.WIDE R58, R81, 0x2, R56 ;  /* 0x00000002513a7825 */ /* 0x000fc600078e0238 */
[C---:B------:R-:W-:Y:S01]  /*1550*/  SEL R87, R24.reuse, R29, !P1 ;  /* 0x0000001d18577207 */ /* 0x040fe20004800000 */
[--C-:B------:R-:W-:Y:S01]  /*1560*/  IMAD R79, R79, 0xc00, R94.reuse ;  /* 0x00000c004f4f7824 */ /* 0x100fe200078e025e */
[----:B------:R-:W-:Y:S01]  /*1570*/  IADD3 R96, P0, R58, UR6, RZ ;  /* 0x000000063a607c10 */ /* 0x000fe2000ff1e0ff */
[----:B------:R-:W-:Y:S02]  /*1580*/  @!P4 IMAD.MOV R35, RZ, RZ, -R35 ;  /* 0x000000ffff23c224 */ /* 0x000fe400078e0a23 */
[----:B------:R-:W-:Y:S02]  /*1590*/  IMAD R37, R65, 0xc00, R94 ;  /* 0x00000c0041257824 */ /* 0x000fe400078e025e */
[----:B------:R-:W-:Y:S01]  /*15a0*/  IMAD.WIDE R64, R79, 0x2, R56 ;  /* 0x000000024f407825 */ /* 0x000fe200078e0238 */
[----:B------:R-:W-:Y:S02]  /*15b0*/  SEL R113, R24, R35, !P1 ;  /* 0x0000002318717207 */ /* 0x000fe40004800000 */
[----:B------:R-:W-:Y:S01]  /*15c0*/  IADD3 R96, P1, R96, 0x300, RZ ;  /* 0x0000030060607810 */ /* 0x000fe20007f3e0ff */
[--C-:B------:R-:W-:Y:S01]  /*15d0*/  IMAD R27, R51, 0xc00, R94.reuse ;  /* 0x00000c00331b7824 */ /* 0x100fe200078e025e */
[----:B------:R-:W-:Y:S01]  /*15e0*/  IADD3 R100, P2, R64, UR6, RZ ;  /* 0x0000000640647c10 */ /* 0x000fe2000ff5e0ff */
[--C-:B------:R-:W-:Y:S01]  /*15f0*/  IMAD R29, R53, 0xc00, R94.reuse ;  /* 0x00000c00351d7824 */ /* 0x100fe200078e025e */
[----:B------:R-:W-:Y:S01]  /*1600*/  IADD3.X R98, RZ, UR7, R59, P1, P0 ;  /* 0x00000007ff627c10 */ /* 0x000fe20008fe043b */
[--C-:B------:R-:W-:Y:S01]  /*1610*/  IMAD R33, R55, 0xc00, R94.reuse ;  /* 0x00000c0037217824 */ /* 0x100fe200078e025e */
[----:B------:R-:W-:Y:S01]  /*1620*/  IADD3 R100, P0, R100, 0x300, RZ ;  /* 0x0000030064647810 */ /* 0x000fe20007f1e0ff */
[----:B------:R-:W-:-:S02]  /*1630*/  IMAD R39, R61, 0xc00, R94 ;  /* 0x00000c003d277824 */ /* 0x000fc400078e025e */
[--C-:B------:R-:W-:Y:S01]  /*1640*/  IMAD R35, R67, 0xc00, R94.reuse ;  /* 0x00000c0043237824 */ /* 0x100fe200078e025e */
[----:B------:R-:W-:Y:S01]  /*1650*/  IADD3.X R104, RZ, UR7, R65, P0, P2 ;  /* 0x00000007ff687c10 */ /* 0x000fe200087e4441 */
[--C-:B------:R-:W-:Y:S02]  /*1660*/  IMAD R69, R69, 0xc00, R94.reuse ;  /* 0x00000c0045457824 */ /* 0x100fe400078e025e */
[--C-:B------:R-:W-:Y:S02]  /*1670*/  IMAD R71, R71, 0xc00, R94.reuse ;  /* 0x00000c0047477824 */ /* 0x100fe400078e025e */
[--C-:B------:R-:W-:Y:S02]  /*1680*/  IMAD R73, R73, 0xc00, R94.reuse ;  /* 0x00000c0049497824 */ /* 0x100fe400078e025e */
[--C-:B------:R-:W-:Y:S02]  /*1690*/  IMAD R75, R75, 0xc00, R94.reuse ;  /* 0x00000c004b4b7824 */ /* 0x100fe400078e025e */
[----:B------:R-:W-:-:S02]  /*16a0*/  IMAD R61, R77, 0xc00, R94 ;  /* 0x00000c004d3d7824 */ /* 0x000fc400078e025e */
[----:B--2---:R-:W-:-:S04]  /*16b0*/  IMAD.WIDE R54, R43, 0x2, R30 ;  /* 0x000000022b367825 */ /* 0x004fc800078e021e */
[----:B------:R-:W-:-:S04]  /*16c0*/  IMAD.WIDE R52, R45, 0x2, R30 ;  /* 0x000000022d347825 */ /* 0x000fc800078e021e */
[----:B------:R-:W-:-:S04]  /*16d0*/  IMAD.WIDE R50, R47, 0x2, R30 ;  /* 0x000000022f327825 */ /* 0x000fc800078e021e */
[----:B------:R-:W-:Y:S01]  /*16e0*/  IMAD R77, R115, 0xc00, R94 ;  /* 0x00000c00734d7824 */ /* 0x000fe200078e025e */
[----:B------:R-:W-:Y:S01]  /*16f0*/  LEA R115, R13, UR10, 0x1 ;  /* 0x0000000a0d737c11 */ /* 0x000fe2000f8e08ff */
[----:B------:R-:W-:-:S04]  /*1700*/  IMAD.WIDE R46, R27, 0x2, R30 ;  /* 0x000000021b2e7825 */ /* 0x000fc800078e021e */
        /* <DEDUP_REMOVED lines=11> */
[----:B------:R-:W-:Y:S02]  /*17c0*/  IMAD.WIDE R30, R61, 0x2, R30 ;  /* 0x000000023d1e7825 */ /* 0x000fe400078e021e */
[----:B------:R-:W2:Y:S02]  /*17d0*/  LDC.64 R60, c[0x0][0x210] ;  /* 0x00008400ff3c7b82 */ /* 0x000ea40000000a00 */
[----:B------:R-:W-:-:S04]  /*17e0*/  IMAD.WIDE R66, R77, 0x2, R56 ;  /* 0x000000024d427825 */ /* 0x000fc800078e0238 */
[--C-:B------:R-:W-:Y:S01]  /*17f0*/  IMAD R75, R113, 0xc00, R94.reuse ;  /* 0x00000c00714b7824 */ /* 0x100fe200078e025e */
[----:B------:R-:W-:Y:S01]  /*1800*/  IADD3 R102, P3, R66, UR6, RZ ;  /* 0x0000000642667c10 */ /* 0x000fe2000ff7e0ff */
[----:B------:R-:W-:Y:S02]  /*1810*/  IMAD R73, R111, 0xc00, R94 ;  /* 0x00000c006f497824 */ /* 0x000fe400078e025e */
[----:B------:R-:W-:Y:S01]  /*1820*/  IMAD.WIDE R64, R75, 0x2, R56 ;  /* 0x000000024b407825 */ /* 0x000fe200078e0238 */
[----:B------:R-:W-:-:S03]  /*1830*/  IADD3 R102, P1, R102, 0x300, RZ ;  /* 0x0000030066667810 */ /* 0x000fc60007f3e0ff */
[----:B------:R-:W-:Y:S01]  /*1840*/  IMAD.WIDE R112, R73, 0x2, R56 ;  /* 0x0000000249707825 */ /* 0x000fe200078e0238 */
[----:B------:R-:W-:Y:S02]  /*1850*/  IADD3 R108, P0, R64, UR6, RZ ;  /* 0x00000006406c7c10 */ /* 0x000fe4000ff1e0ff */
[----:B------:R-:W-:Y:S01]  /*1860*/  IADD3.X R106, RZ, UR7, R67, P1, P3 ;  /* 0x00000007ff6a7c10 */ /* 0x000fe20008fe6443 */
[--C-:B------:R-:W-:Y:S01]  /*1870*/  IMAD R71, R87, 0xc00, R94.reuse ;  /* 0x00000c0057477824 */ /* 0x100fe200078e025e */
[----:B------:R-:W-:Y:S01]  /*1880*/  IADD3 R110, P2, R112, UR6, RZ ;  /* 0x00000006706e7c10 */ /* 0x000fe2000ff5e0ff */
[--C-:B------:R-:W-:Y:S01]  /*1890*/  IMAD R69, R85, 0xc00, R94.reuse ;  /* 0x00000c0055457824 */ /* 0x100fe200078e025e */
[----:B------:R-:W-:Y:S01]  /*18a0*/  IADD3 R108, P1, R108, 0x300, RZ ;  /* 0x000003006c6c7810 */ /* 0x000fe20007f3e0ff */
[----:B------:R-:W-:Y:S01]  /*18b0*/  IMAD R67, R83, 0xc00, R94 ;  /* 0x00000c0053437824 */ /* 0x000fe200078e025e */
[----:B------:R-:W-:Y:S01]  /*18c0*/  IADD3 R110, P3, R110, 0x300, RZ ;  /* 0x000003006e6e7810 */ /* 0x000fe20007f7e0ff */
[----:B------:R-:W-:Y:S01]  /*18d0*/  IMAD.WIDE R124, R71, 0x2, R56 ;  /* 0x00000002477c7825 */ /* 0x000fe200078e0238 */
[----:B------:R-:W-:-:S02]  /*18e0*/  IADD3.X R111, RZ, UR7, R65, P1, P0 ;  /* 0x00000007ff6f7c10 */ /* 0x000fc40008fe0441 */
[----:B------:R-:W-:Y:S01]  /*18f0*/  IADD3.X R112, RZ, UR7, R113, P3, P2 ;  /* 0x00000007ff707c10 */ /* 0x000fe20009fe4471 */
[--C-:B------:R-:W-:Y:S01]  /*1900*/  IMAD.WIDE R58, R69, 0x2, R56.reuse ;  /* 0x00000002453a7825 */ /* 0x100fe200078e0238 */
[----:B------:R-:W-:Y:S02]  /*1910*/  LEA R83, R22, UR10, 0x1 ;  /* 0x0000000a16537c11 */ /* 0x000fe4000f8e08ff */
[----:B------:R-:W-:Y:S01]  /*1920*/  LEA R85, R88, UR10, 0x1 ;  /* 0x0000000a58557c11 */ /* 0x000fe2000f8e08ff */
[----:B------:R-:W-:Y:S01]  /*1930*/  IMAD.WIDE R126, R67, 0x2, R56 ;  /* 0x00000002437e7825 */ /* 0x000fe200078e0238 */
[----:B------:R-:W-:Y:S02]  /*1940*/  IADD3 R56, P1, R124, UR6, RZ ;  /* 0x000000067c387c10 */ /* 0x000fe4000ff3e0ff */
[----:B------:R-:W-:Y:S02]  /*1950*/  IADD3 R122, P0, R58, UR6, RZ ;  /* 0x000000063a7a7c10 */ /* 0x000fe4000ff1e0ff */
[----:B------:R-:W-:Y:S01]  /*1960*/  IADD3 R113, P2, R56, 0x300, RZ ;  /* 0x0000030038717810 */ /* 0x000fe20007f5e0ff */
[----:B--2---:R-:W-:Y:S01]  /*1970*/  IMAD.WIDE R56, R63, 0x2, R60 ;  /* 0x000000023f387825 */ /* 0x004fe200078e023c */
[----:B------:R-:W-:-:S02]  /*1980*/  IADD3 R122, P3, R122, 0x300, RZ ;  /* 0x000003007a7a7810 */ /* 0x000fc40007f7e0ff */
[----:B------:R-:W-:Y:S02]  /*1990*/  IADD3.X R124, RZ, UR7, R125, P2, P1 ;  /* 0x00000007ff7c7c10 */ /* 0x000fe400097e247d */
[----:B------:R-:W-:Y:S01]  /*19a0*/  IADD3.X R125, RZ, UR7, R59, P3, P0 ;  /* 0x00000007ff7d7c10 */ /* 0x000fe20009fe043b */
[--C-:B------:R-:W-:Y:S01]  /*19b0*/  IMAD.WIDE R58, R67, 0x2, R56.reuse ;  /* 0x00000002433a7825 */ /* 0x100fe200078e0238 */
[----:B------:R-:W-:Y:S02]  /*19c0*/  LEA R87, R90, UR10, 0x1 ;  /* 0x0000000a5a577c11 */ /* 0x000fe4000f8e08ff */
[----:B------:R-:W-:Y:S01]  /*19d0*/  IADD3 R123, P4, R126, UR6, RZ ;  /* 0x000000067e7b7c10 */ /* 0x000fe2000ff9e0ff */
[--C-:B------:R-:W-:Y:S01]  /*19e0*/  IMAD.WIDE R64, R73, 0x2, R56.reuse ;  /* 0x0000000249407825 */ /* 0x100fe200078e0238 */
[----:B------:R-:W-:Y:S01]  /*19f0*/  LEA R73, R12, UR10, 0x1 ;  /* 0x0000000a0c497c11 */ /* 0x000fe2000f8e08ff */
[----:B------:R-:W-:Y:S01]  /*1a00*/  UMOV UR6, URZ ;  /* 0x0000003f00067c82 */ /* 0x000fe20008000000 */
[----:B------:R-:W-:Y:S01]  /*1a10*/  IADD3 R123, P5, R123, 0x300, RZ ;  /* 0x000003007b7b7810 */ /* 0x000fe20007fbe0ff */
[----:B------:R-:W-:Y:S01]  /*1a20*/  IMAD.WIDE R62, R71, 0x2, R56 ;  /* 0x00000002473e7825 */ /* 0x000fe200078e0238 */
[----:B------:R-:W-:Y:S01]  /*1a30*/  IADD3 R128, P1, R52, 0x300, RZ ;  /* 0x0000030034807810 */ /* 0x000fe20007f3e0ff */
[----:B------:R-:W-:Y:S01]  /*1a40*/  @!PT LDS RZ, [RZ] ;  /* 0x00000000fffff984 */ /* 0x000fe20000000800 */
[----:B------:R-:W-:Y:S01]  /*1a50*/  @!PT LDS RZ, [RZ] ;  /* 0x00000000fffff984 */ /* 0x000fe20000000800 */
[----:B------:R-:W-:Y:S01]  /*1a60*/  @!PT LDS RZ, [RZ] ;  /* 0x00000000fffff984 */ /* 0x000fe20000000800 */
[----:B------:R-:W-:Y:S01]  /*1a70*/  LDGSTS.E.BYPASS.128 [R73], desc[UR14][R58.64] ;  /* 0x000000003a497fae */ /* 0x000fe2000b901c4e */
[----:B------:R-:W-:Y:S01]  /*1a80*/  IADD3.X R126, RZ, UR7, R127, P5, P4 ;  /* 0x00000007ff7e7c10 */ /* 0x000fe2000afe847f */
[--C-:B------:R-:W-:Y:S01]  /*1a90*/  IMAD.WIDE R66, R75, 0x2, R56.reuse ;  /* 0x000000024b427825 */ /* 0x100fe200078e0238 */
[----:B------:R-:W-:Y:S01]  /*1aa0*/  LEA R75, R14, UR10, 0x1 ;  /* 0x0000000a0e4b7c11 */ /* 0x000fe2000f8e08ff */
[----:B------:R-:W-:Y:S01]  /*1ab0*/  UMOV UR7, URZ ;  /* 0x0000003f00077c82 */ /* 0x000fe20008000000 */
[----:B------:R-:W-:Y:S01]  /*1ac0*/  IADD3 R127, P0, R54, 0x300, RZ ;  /* 0x00000300367f7810 */ /* 0x000fe20007f1e0ff */
[----:B------:R-:W-:Y:S01]  /*1ad0*/  IMAD.WIDE R60, R69, 0x2, R56 ;  /* 0x00000002453c7825 */ /* 0x000fe200078e0238 */
[----:B------:R-:W-:-:S03]  /*1ae0*/  IADD3 R152, P2, R26, 0x300, RZ ;  /* 0x000003001a987810 */ /* 0x000fc60007f5e0ff */
[--C-:B------:R-:W-:Y:S01]  /*1af0*/  IMAD.WIDE R70, R77, 0x2, R56.reuse ;  /* 0x000000024d467825 */ /* 0x100fe200078e0238 */
[----:B------:R-:W-:Y:S01]  /*1b00*/  LEA R77, R16, UR10, 0x1 ;  /* 0x0000000a104d7c11 */ /* 0x000fe2000f8e08ff */
[----:B------:R-:W-:Y:S02]  /*1b10*/  LDGSTS.E.BYPASS.128 [R75], desc[UR14][R60.64] ;  /* 0x000000003c4b7fae */ /* 0x000fe4000b901c4e */
[--C-:B------:R-:W-:Y:S01]  /*1b20*/  IMAD.WIDE R68, R79, 0x2, R56.reuse ;  /* 0x000000024f447825 */ /* 0x100fe200078e0238 */
[----:B------:R-:W-:Y:S01]  /*1b30*/  LEA R79, R18, UR10, 0x1 ;  /* 0x0000000a124f7c11 */ /* 0x000fe2000f8e08ff */
[----:B------:R-:W-:Y:S02]  /*1b40*/  LDGSTS.E.BYPASS.128 [R77], desc[UR14][R62.64] ;  /* 0x000000003e4d7fae */ /* 0x000fe4000b901c4e */
[----:B------:R-:W-:Y:S01]  /*1b50*/  IMAD.WIDE R56, R81, 0x2, R56 ;  /* 0x0000000251387825 */ /* 0x000fe200078e0238 */
[----:B------:R-:W-:Y:S01]  /*1b60*/  LEA R81, R20, UR10, 0x1 ;  /* 0x0000000a14517c11 */ /* 0x000fe2000f8e08ff */
[----:B------:R-:W-:Y:S02]  /*1b70*/  LDGSTS.E.BYPASS.128 [R79], desc[UR14][R64.64] ;  /* 0x00000000404f7fae */ /* 0x000fe4000b901c4e */
[----:B------:R-:W-:Y:S01]  /*1b80*/  IMAD.X R129, RZ, RZ, R55, P0 ;  /* 0x000000ffff817224 */ /* 0x000fe200000e0637 */
[----:B------:R-:W-:Y:S01]  /*1b90*/  IADD3 R130, P0, R50, 0x300, RZ ;  /* 0x0000030032827810 */ /* 0x000fe20007f1e0ff */
[----:B------:R-:W-:Y:S01]  /*1ba0*/  LDGSTS.E.BYPASS.128 [R81], desc[UR14][R66.64] ;  /* 0x0000000042517fae */ /* 0x000fe2000b901c4e */
[----:B------:R-:W-:Y:S01]  /*1bb0*/  IMAD.X R131, RZ, RZ, R53, P1 ;  /* 0x000000ffff837224 */ /* 0x000fe200008e0635 */
[----:B------:R-:W-:Y:S01]  /*1bc0*/  IADD3 R132, P1, R48, 0x300, RZ ;  /* 0x0000030030847810 */ /* 0x000fe20007f3e0ff */
[----:B------:R-:W-:Y:S01]  /*1bd0*/  IMAD.X R156, RZ, RZ, R27, P2 ;  /* 0x000000ffff9c7224 */ /* 0x000fe200010e061b */
[----:B------:R-:W-:Y:S01]  /*1be0*/  LDGSTS.E.BYPASS.128 [R83], desc[UR14][R70.64] ;  /* 0x0000000046537fae */ /* 0x000fe2000b901c4e */
[----:B------:R-:W-:Y:S01]  /*1bf0*/  IMAD.X R133, RZ, RZ, R51, P0 ;  /* 0x000000ffff857224 */ /* 0x000fe200000e0633 */
[----:B------:R-:W-:Y:S01]  /*1c00*/  IADD3 R134, P0, R46, 0x300, RZ ;  /* 0x000003002e867810 */ /* 0x000fe20007f1e0ff */
[----:B------:R-:W-:Y:S01]  /*1c10*/  IMAD.X R135, RZ, RZ, R49, P1 ;  /* 0x000000ffff877224 */ /* 0x000fe200008e0631 */
[----:B------:R-:W-:Y:S01]  /*1c20*/  LDGSTS.E.BYPASS.128 [R85], desc[UR14][R68.64] ;  /* 0x0000000044557fae */ /* 0x000fe2000b901c4e */
[----:B------:R-:W-:-:S02]  /*1c30*/  IADD3 R136, P1, R44, 0x300, RZ ;  /* 0x000003002c887810 */ /* 0x000fc40007f3e0ff */
[----:B------:R-:W-:Y:S01]  /*1c40*/  IMAD.X R137, RZ, RZ, R47, P0 ;  /* 0x000000ffff897224 */ /* 0x000fe200000e062f */
[----:B------:R-:W-:Y:S01]  /*1c50*/  LDGSTS.E.BYPASS.128 [R87], desc[UR14][R56.64] ;  /* 0x0000000038577fae */ /* 0x000fe2000b901c4e */
[----:B------:R-:W-:Y:S01]  /*1c60*/  IADD3 R138, P0, R42, 0x300, RZ ;  /* 0x000003002a8a7810 */ /* 0x000fe20007f1e0ff */
[----:B------:R-:W-:Y:S01]  /*1c70*/  IMAD.X R139, RZ, RZ, R45, P1 ;  /* 0x000000ffff8b7224 */ /* 0x000fe200008e062d */
[----:B------:R-:W-:Y:S01]  /*1c80*/  IADD3 R140, P1, R40, 0x300, RZ ;  /* 0x00000300288c7810 */ /* 0x000fe20007f3e0ff */
[----:B------:R-:W0:Y:S02]  /*1c90*/  LDGDEPBAR ;  /* 0x00000000000079af */ /* 0x000e240000000000 */
[----:B------:R-:W-:Y:S01]  /*1ca0*/  IMAD.X R141, RZ, RZ, R43, P0 ;  /* 0x000000ffff8d7224 */ /* 0x000fe200000e062b */
[----:B------:R-:W-:Y:S01]  /*1cb0*/  IADD3 R142, P0, R38, 0x300, RZ ;  /* 0x00000300268e7810 */ /* 0x000fe20007f1e0ff */
[----:B------:R-:W-:Y:S01]  /*1cc0*/  LDGSTS.E.BYPASS.128 [R115+0x10000], desc[UR14][R54.64] ;  /* 0x1000000036737fae */ /* 0x000fe2000b901c4e */
[----:B------:R-:W-:Y:S01]  /*1cd0*/  IMAD.X R143, RZ, RZ, R41, P1 ;  /* 0x000000ffff8f7224 */ /* 0x000fe200008e0629 */
[----:B------:R-:W-:-:S02]  /*1ce0*/  IADD3 R144, P1, R36, 0x300, RZ ;  /* 0x0000030024907810 */ /* 0x000fc40007f3e0ff */
[----:B------:R-:W-:Y:S04]  /*1cf0*/  LDGSTS.E.BYPASS.128 [R117+0x10000], desc[UR14][R52.64] ;  /* 0x1000000034757fae */ /* 0x000fe8000b901c4e */
        /* <DEDUP_REMOVED lines=14> */
[----:B------:R-:W0:Y:S01]  /*1de0*/  LDGDEPBAR ;  /* 0x00000000000079af */ /* 0x000e220000000000 */
[----:B------:R-:W-:Y:S06]  /*1df0*/  BAR.SYNC.DEFER_BLOCKING 0x0 ;  /* 0x0000000000007b1d */ /* 0x000fec0000010000 */
[----:B------:R-:W-:Y:S01]  /*1e00*/  @!PT LDS RZ, [RZ] ;  /* 0x00000000fffff984 */ /* 0x000fe20000000800 */
[----:B------:R-:W-:Y:S01]  /*1e10*/  @!PT LDS RZ, [RZ] ;  /* 0x00000000fffff984 */ /* 0x000fe20000000800 */
[----:B------:R-:W-:Y:S01]  /*1e20*/  @!PT LDS RZ, [RZ] ;  /* 0x00000000fffff984 */ /* 0x000fe20000000800 */
        /* <DEDUP_REMOVED lines=8> */
[----:B------:R-:W0:Y:S04]  /*1eb0*/  LDGDEPBAR ;  /* 0x00000000000079af */ /* 0x000e280000000000 */
        /* <DEDUP_REMOVED lines=21> */
[----:B------:R2:W-:Y:S04]  /*2010*/  LDGSTS.E.BYPASS.128 [R73+0x8000], desc[UR14][R58.64+0x200] ;  /* 0x080002003a497fae */ /* 0x0005e8000b901c4e */
[----:B------:R3:W-:Y:S04]  /*2020*/  LDGSTS.E.BYPASS.128 [R75+0x8000], desc[UR14][R60.64+0x200] ;  /* 0x080002003c4b7fae */ /* 0x0007e8000b901c4e */
[----:B------:R4:W-:Y:S04]  /*2030*/  LDGSTS.E.BYPASS.128 [R77+0x8000], desc[UR14][R62.64+0x200] ;  /* 0x080002003e4d7fae */ /* 0x0009e8000b901c4e */
[----:B------:R5:W-:Y:S01]  /*2040*/  LDGSTS.E.BYPASS.128 [R79+0x8000], desc[UR14][R64.64+0x200] ;  /* 0x08000200404f7fae */ /* 0x000be2000b901c4e */
[----:B--2---:R-:W-:-:S03]  /*2050*/  CS2R R58, SRZ ;  /* 0x00000000003a7805 */ /* 0x004fc6000001ff00 */
[----:B------:R2:W-:Y:S01]  /*2060*/  LDGSTS.E.BYPASS.128 [R81+0x8000], desc[UR14][R66.64+0x200] ;  /* 0x0800020042517fae */ /* 0x0005e2000b901c4e */
[----:B---3--:R-:W-:Y:S02]  /*2070*/  CS2R R60, SRZ ;  /* 0x00000000003c7805 */ /* 0x008fe4000001ff00 */
[----:B------:R-:W-:Y:S01]  /*2080*/  CS2R R74, SRZ ;  /* 0x00000000004a7805 */ /* 0x000fe2000001ff00 */
[----:B------:R3:W-:Y:S01]  /*2090*/  LDGSTS.E.BYPASS.128 [R83+0x8000], desc[UR14][R70.64+0x200] ;  /* 0x0800020046537fae */ /* 0x0007e2000b901c4e */
[----:B----4-:R-:W-:Y:S02]  /*20a0*/  CS2R R62, SRZ ;  /* 0x00000000003e7805 */ /* 0x010fe4000001ff00 */
[----:B------:R-:W-:Y:S01]  /*20b0*/  CS2R R76, SRZ ;  /* 0x00000000004c7805 */ /* 0x000fe2000001ff00 */
[----:B------:R4:W-:Y:S01]  /*20c0*/  LDGSTS.E.BYPASS.128 [R85+0x8000], desc[UR14][R68.64+0x200] ;  /* 0x0800020044557fae */ /* 0x0009e2000b901c4e */
[----:B-1---5:R-:W-:Y:S02]  /*20d0*/  CS2R R64, SRZ ;  /* 0x0000000000407805 */ /* 0x022fe4000001ff00 */
[----:B------:R-:W-:Y:S01]  /*20e0*/  CS2R R78, SRZ ;  /* 0x00000000004e7805 */ /* 0x000fe2000001ff00 */
[----:B------:R1:W-:Y:S01]  /*20f0*/  LDGSTS.E.BYPASS.128 [R87+0x8000], desc[UR14][R56.64+0x200] ;  /* 0x0800020038577fae */ /* 0x0003e2000b901c4e */
[----:B--2---:R-:W-:-:S02]  /*2100*/  CS2R R66, SRZ ;  /* 0x0000000000427805 */ /* 0x004fc4000001ff00 */
[----:B------:R-:W-:Y:S01]  /*2110*/  CS2R R80, SRZ ;  /* 0x0000000000507805 */ /* 0x000fe2000001ff00 */
[----:B------:R-:W0:Y:S01]  /*2120*/  LDGDEPBAR ;  /* 0x00000000000079af */ /* 0x000e220000000000 */
[----:B---3--:R-:W-:Y:S02]  /*2130*/  CS2R R70, SRZ ;  /* 0x0000000000467805 */ /* 0x008fe4000001ff00 */
[----:B------:R-:W-:Y:S01]  /*2140*/  CS2R R82, SRZ ;  /* 0x0000000000527805 */ /* 0x000fe2000001ff00 */
[----:B------:R2:W-:Y:S01]  /*2150*/  LDGSTS.E.BYPASS.128 [R115+0x20000], desc[UR14][R54.64+0x200] ;  /* 0x2000020036737fae */ /* 0x0005e2000b901c4e */
[----:B----4-:R-:W-:Y:S02]  /*2160*/  CS2R R68, SRZ ;  /* 0x0000000000447805 */ /* 0x010fe4000001ff00 */
[----:B------:R-:W-:Y:S01]  /*2170*/  CS2R R84, SRZ ;  /* 0x0000000000547805 */ /* 0x000fe2000001ff00 */
[----:B------:R3:W-:Y:S01]  /*2180*/  LDGSTS.E.BYPASS.128 [R117+0x20000], desc[UR14][R52.64+0x200] ;  /* 0x2000020034757fae */ /* 0x0007e2000b901c4e */
[----:B-1----:R-:W-:-:S02]  /*2190*/  CS2R R56, SRZ ;  /* 0x0000000000387805 */ /* 0x002fc4000001ff00 */
[----:B------:R-:W-:Y:S01]  /*21a0*/  CS2R R86, SRZ ;  /* 0x0000000000567805 */ /* 0x000fe2000001ff00 */
[----:B------:R1:W-:Y:S04]  /*21b0*/  LDGSTS.E.BYPASS.128 [R119+0x20000], desc[UR14][R50.64+0x200] ;  /* 0x2000020032777fae */ /* 0x0003e8000b901c4e */
[----:B------:R4:W-:Y:S01]  /*21c0*/  LDGSTS.E.BYPASS.128 [R121+0x20000], desc[UR14][R48.64+0x200] ;  /* 0x2000020030797fae */ /* 0x0009e2000b901c4e */
[----:B--2---:R-:W-:-:S03]  /*21d0*/  CS2R R54, SRZ ;  /* 0x0000000000367805 */ /* 0x004fc6000001ff00 */
[----:B------:R2:W-:Y:S01]  /*21e0*/  LDGSTS.E.BYPASS.128 [R145+0x20000], desc[UR14][R46.64+0x200] ;  /* 0x200002002e917fae */ /* 0x0005e2000b901c4e */
[----:B---3--:R-:W-:-:S03]  /*21f0*/  CS2R R52, SRZ ;  /* 0x0000000000347805 */ /* 0x008fc6000001ff00 */
[----:B------:R3:W-:Y:S01]  /*2200*/  LDGSTS.E.BYPASS.128 [R147+0x20000], desc[UR14][R44.64+0x200] ;  /* 0x200002002c937fae */ /* 0x0007e2000b901c4e */
[----:B-1----:R-:W-:-:S03]  /*2210*/  CS2R R50, SRZ ;  /* 0x0000000000327805 */ /* 0x002fc6000001ff00 */
[----:B------:R1:W-:Y:S01]  /*2220*/  LDGSTS.E.BYPASS.128 [R149+0x20000], desc[UR14][R42.64+0x200] ;  /* 0x200002002a957fae */ /* 0x0003e2000b901c4e */
[----:B----4-:R-:W-:-:S03]  /*2230*/  CS2R R48, SRZ ;  /* 0x0000000000307805 */ /* 0x010fc6000001ff00 */
[----:B------:R4:W-:Y:S01]  /*2240*/  LDGSTS.E.BYPASS.128 [R151+0x20000], desc[UR14][R40.64+0x200] ;  /* 0x2000020028977fae */ /* 0x0009e2000b901c4e */
[----:B--2---:R-:W-:Y:S01]  /*2250*/  IMAD.X R145, RZ, RZ, R39, P0 ;  /* 0x000000ffff917224 */ /* 0x004fe200000e0627 */
[----:B------:R-:W-:Y:S02]  /*2260*/  IADD3 R146, P0, R34, 0x300, RZ ;  /* 0x0000030022927810 */ /* 0x000fe40007f1e0ff */
[----:B------:R-:W-:Y:S01]  /*2270*/  CS2R R46, SRZ ;  /* 0x00000000002e7805 */ /* 0x000fe2000001ff00 */
[----:B------:R2:W-:Y:S01]  /*2280*/  LDGSTS.E.BYPASS.128 [R153+0x20000], desc[UR14][R38.64+0x200] ;  /* 0x2000020026997fae */ /* 0x0005e2000b901c4e */
[----:B---3--:R-:W-:Y:S01]  /*2290*/  IMAD.X R147, RZ, RZ, R37, P1 ;  /* 0x000000ffff937224 */ /* 0x008fe200008e0625 */
[----:B------:R-:W-:Y:S02]  /*22a0*/  IADD3 R148, P1, R32, 0x300, RZ ;  /* 0x0000030020947810 */ /* 0x000fe40007f3e0ff */
[----:B------:R-:W-:Y:S01]  /*22b0*/  CS2R R44, SRZ ;  /* 0x00000000002c7805 */ /* 0x000fe2000001ff00 */
[----:B------:R3:W-:Y:S01]  /*22c0*/  LDGSTS.E.BYPASS.128 [R155+0x20000], desc[UR14][R36.64+0x200] ;  /* 0x20000200249b7fae */ /* 0x0007e2000b901c4e */
[----:B-1----:R-:W-:Y:S01]  /*22d0*/  IMAD.X R149, RZ, RZ, R35, P0 ;  /* 0x000000ffff957224 */ /* 0x002fe200000e0623 */
[----:B------:R-:W-:-:S02]  /*22e0*/  IADD3 R150, P0, R24, 0x300, RZ ;  /* 0x0000030018967810 */ /* 0x000fc40007f1e0ff */
[----:B------:R-:W-:Y:S01]  /*22f0*/  CS2R R42, SRZ ;  /* 0x00000000002a7805 */ /* 0x000fe2000001ff00 */
[----:B------:R1:W-:Y:S01]  /*2300*/  LDGSTS.E.BYPASS.128 [R157+0x20000], desc[UR14][R34.64+0x200] ;  /* 0x20000200229d7fae */ /* 0x0003e2000b901c4e */
[----:B----4-:R-:W-:Y:S01]  /*2310*/  IMAD.X R151, RZ, RZ, R33, P1 ;  /* 0x000000ffff977224 */ /* 0x010fe200008e0621 */
[----:B------:R-:W-:Y:S02]  /*2320*/  IADD3 R154, P1, R28, 0x300, RZ ;  /* 0x000003001c9a7810 */ /* 0x000fe40007f3e0ff */
[----:B------:R-:W-:Y:S01]  /*2330*/  CS2R R40, SRZ ;  /* 0x0000000000287805 */ /* 0x000fe2000001ff00 */
[----:B------:R4:W-:Y:S01]  /*2340*/  LDGSTS.E.BYPASS.128 [R159+0x20000], desc[UR14][R32.64+0x200] ;  /* 0x20000200209f7fae */ /* 0x0009e2000b901c4e */
[----:B--2---:R-:W-:Y:S01]  /*2350*/  IMAD.X R153, RZ, RZ, R25, P0 ;  /* 0x000000ffff997224 */ /* 0x004fe200000e0619 */
[----:B------:R-:W-:Y:S02]  /*2360*/  CS2R R38, SRZ ;  /* 0x0000000000267805 */ /* 0x000fe4000001ff00 */
[----:B------:R2:W-:Y:S01]  /*2370*/  LDGSTS.E.BYPASS.128 [R161+0x20000], desc[UR14][R24.64+0x200] ;  /* 0x2000020018a17fae */ /* 0x0005e2000b901c4e */
[----:B---3--:R-:W-:-:S02]  /*2380*/  IADD3 R155, P0, R30, 0x300, RZ ;  /* 0x000003001e9b7810 */ /* 0x008fc40007f1e0ff */
[----:B------:R-:W-:Y:S01]  /*2390*/  CS2R R36, SRZ ;  /* 0x0000000000247805 */ /* 0x000fe2000001ff00 */
[----:B------:R3:W-:Y:S01]  /*23a0*/  LDGSTS.E.BYPASS.128 [R163+0x20000], desc[UR14][R26.64+0x200] ;  /* 0x200002001aa37fae */ /* 0x0007e2000b901c4e */
[----:B-1----:R-:W-:Y:S01]  /*23b0*/  IMAD.X R157, RZ, RZ, R29, P1 ;  /* 0x000000ffff9d7224 */ /* 0x002fe200008e061d */
[----:B------:R-:W-:Y:S01]  /*23c0*/  CS2R R34, SRZ ;  /* 0x0000000000227805 */ /* 0x000fe2000001ff00 */
[----:B------:R-:W-:Y:S01]  /*23d0*/  IMAD.X R158, RZ, RZ, R31, P0 ;  /* 0x000000ffff9e7224 */ /* 0x000fe200000e061f */
[----:B------:R1:W-:Y:S01]  /*23e0*/  LDGSTS.E.BYPASS.128 [R165+0x20000], desc[UR14][R28.64+0x200] ;  /* 0x200002001ca57fae */ /* 0x0003e2000b901c4e */
[----:B----4-:R-:W-:Y:S02]  /*23f0*/  CS2R R32, SRZ ;  /* 0x0000000000207805 */ /* 0x010fe4000001ff00 */
[----:B------:R-:W-:Y:S01]  /*2400*/  LOP3.LUT R159, R160, 0x7fffffc, RZ, 0xc0, !PT ;  /* 0x07fffffca09f7812 */ /* 0x000fe200078ec0ff */
[----:B------:R4:W-:Y:S01]  /*2410*/  LDGSTS.E.BYPASS.128 [R72+0x20000], desc[UR14][R30.64+0x200] ;  /* 0x200002001e487fae */ /* 0x0009e2000b901c4e */
[----:B--2---:R-:W-:Y:S01]  /*2420*/  IMAD.MOV.U32 R161, RZ, RZ, -0x80 ;  /* 0xffffff80ffa17424 */ /* 0x004fe200078e00ff */
[----:B------:R-:W-:-:S02]  /*2430*/  CS2R R24, SRZ ;  /* 0x0000000000187805 */ /* 0x000fc4000001ff00 */
[----:B------:R-:W0:Y:S01]  /*2440*/  LDGDEPBAR ;  /* 0x00000000000079af */ /* 0x000e220000000000 */
[----:B---3--:R-:W-:Y:S02]  /*2450*/  CS2R R26, SRZ ;  /* 0x00000000001a7805 */ /* 0x008fe4000001ff00 */
[----:B-1----:R-:W-:Y:S02]  /*2460*/  CS2R R28, SRZ ;  /* 0x00000000001c7805 */ /* 0x002fe4000001ff00 */
[----:B----4-:R-:W-:Y:S02]  /*2470*/  CS2R R30, SRZ ;  /* 0x00000000001e7805 */ /* 0x010fe4000001ff00 */
[----:B------:R-:W-:-:S07]  /*2480*/  CS2R R72, SRZ ;  /* 0x0000000000487805 */ /* 0x000fce000001ff00 */
.L_x_0:
[----:B------:R-:W1:Y:S01]  /*2490*/  SHFL.IDX PT, R114, R159, RZ, 0x1f ;  /* 0x00001fff9f727589 */ /* 0x000e6200000e0000 */
[----:B------:R-:W-:Y:S01]  /*24a0*/  UIADD3 UR11, UR11, 0x1, URZ ;  /* 0x000000010b0b7890 */ /* 0x000fe2000fffe03f */
[----:B------:R-:W-:-:S04]  /*24b0*/  DEPBAR.LE SB0, 0x4 ;  /* 0x000081000000791a */ /* 0x000fc80000000000 */
[----:B------:R-:W-:Y:S01]  /*24c0*/  UISETP.GE.AND UP0, UPT, UR11, 0x4, UPT ;  /* 0x000000040b00788c */ /* 0x000fe2000bf06270 */
[----:B------:R-:W-:Y:S01]  /*24d0*/  BAR.SYNC.DEFER_BLOCKING 0x0 ;  /* 0x0000000000007b1d */ /* 0x000fe20000010000 */
[----:B------:R-:W-:Y:S01]  /*24e0*/  UIADD3 UR12, UR12, 0x1, URZ ;  /* 0x000000010c0c7890 */ /* 0x000fe2000fffe03f */
[----:B------:R-:W-:Y:S01]  /*24f0*/  IADD3 R118, P1, R123, UR6, RZ ;  /* 0x000000067b767c10 */ /* 0x000fe2000ff3e0ff */
[----:B------:R-:W-:Y:S01]  /*2500*/  USEL UR11, UR11, URZ, !UP0 ;  /* 0x0000003f0b0b7287 */ /* 0x000fe2000c000000 */
[----:B------:R-:W-:Y:S02]  /*2510*/  VIADD R161, R161, 0x80 ;  /* 0x00000080a1a17836 */ /* 0x000fe40000000000 */
[----:B------:R-:W-:Y:S01]  /*2520*/  UMOV UR19, 0x40000040 ;  /* 0x4000004000137882 */ /* 0x000fe20000000000 */
[----:B------:R-:W-:Y:S01]  /*2530*/  ULEA UR4, UR11, UR10, 0xe ;  /* 0x0000000a0b047291 */ /* 0x000fe2000f8e703f */
[----:B------:R-:W-:Y:S02]  /*2540*/  IADD3.X R119, R126, UR7, RZ, P1, !PT ;  /* 0x000000077e777c10 */ /* 0x000fe40008ffe4ff */
[----:B------:R-:W-:Y:S01]  /*2550*/  IADD3 R120, P1, R122, UR6, RZ ;  /* 0x000000067a787c10 */ /* 0x000fe2000ff3e0ff */
[----:B------:R-:W-:Y:S01]  /*2560*/  USHF.R.U32.HI UR8, URZ, 0x4, UR4 ;  /* 0x000000043f087899 */ /* 0x000fe20008011604 */
[----:B------:R-:W-:Y:S01]  /*2570*/  ISETP.GE.U32.AND P0, PT, R161, 0xa80, PT ;  /* 0x00000a80a100780c */ /* 0x000fe20003f06070 */
[----:B------:R-:W-:Y:S01]  /*2580*/  ULEA UR4, UR11, UR13, 0xf ;  /* 0x0000000d0b047291 */ /* 0x000fe2000f8e783f */
[----:B------:R-:W-:Y:S01]  /*2590*/  IADD3.X R121, R125, UR7, RZ, P1, !PT ;  /* 0x000000077d797c10 */ /* 0x000fe20008ffe4ff */
[----:B------:R-:W-:Y:S01]  /*25a0*/  ULOP3.LUT UR8, UR8, 0x3fff, URZ, 0xc0, !UPT ;  /* 0x00003fff08087892 */ /* 0x000fe2000f8ec03f */
[----:B------:R-:W-:Y:S01]  /*25b0*/  IADD3 R116, P1, R113, UR6, RZ ;  /* 0x0000000671747c10 */ /* 0x000fe2000ff3e0ff */
[----:B------:R-:W-:Y:S01]  /*25c0*/  USHF.R.U32.HI UR4, URZ, 0x4, UR4 ;  /* 0x000000043f047899 */ /* 0x000fe20008011604 */
[----:B-1----:R-:W-:-:S02]  /*25d0*/  R2UR UR5, R114 ;  /* 0x00000000720572ca */ /* 0x002fc400000e0000 */
[----:B------:R-:W-:Y:S01]  /*25e0*/  IADD3.X R117, R124, UR7, RZ, P1, !PT ;  /* 0x000000077c757c10 */ /* 0x000fe20008ffe4ff */
[----:B------:R-:W-:Y:S01]  /*25f0*/  ULOP3.LUT UR4, UR4, 0x3fff, URZ, 0xc0, !UPT ;  /* 0x00003fff04047892 */ /* 0x000fe2000f8ec03f */
[----:B------:R-:W-:Y:S01]  /*2600*/  IADD3 R114, P1, R110, UR6, RZ ;  /* 0x000000066e727c10 */ /* 0x000fe2000ff3e0ff */
[----:B------:R-:W-:Y:S02]  /*2610*/  WARPGROUP.ARRIVE ;  /* 0x00000000000079c5 */ /* 0x000fe40000000000 */
[----:B------:R-:W-:Y:S01]  /*2620*/  ULOP3.LUT UR18, UR4, 0x4000000, URZ, 0xfc, !UPT ;  /* 0x0400000004127892 */ /* 0x000fe2000f8efc3f */
[----:B------:R-:W-:-:S05]  /*2630*/  IADD3.X R115, R112, UR7, RZ, P1, !PT ;  /* 0x0000000770737c10 */ /* 0x000fca0008ffe4ff */
[----:B------:R-:W-:-:S04]  /*2640*/  USHF.L.U32 UR5, UR5, 0x7, URZ ;  /* 0x0000000705057899 */ /* 0x000fc8000800063f */
[----:B------:R-:W-:-:S04]  /*2650*/  ULOP3.LUT UR5, UR5, 0x180, URZ, 0xc0, !UPT ;  /* 0x0000018005057892 */ /* 0x000fc8000f8ec03f */
[----:B------:R-:W-:-:S03]  /*2660*/  UIADD3 UR8, UP0, UR5, UR8, URZ ;  /* 0x0000000805087290 */ /* 0x000fc6000ff1e03f */
[----:B------:R-:W-:Y:S01]  /*2670*/  UMOV UR5, URZ ;  /* 0x0000003f00057c82 */ /* 0x000fe20008000000 */
[----:B------:R-:W-:Y:S02]  /*2680*/  UIADD3.X UR9, URZ, URZ, URZ, UP0, !UPT ;  /* 0x0000003f3f097290 */ /* 0x000fe400087fe43f */
[----:B------:R-:W-:Y:S02]  /*2690*/  ULOP3.LUT UR16, UR8, 0x2000000, URZ, 0xfc, !UPT ;  /* 0x0200000008107892 */ /* 0x000fe4000f8efc3f */
[----:B------:R-:W-:Y:S02]  /*26a0*/  ULOP3.LUT UR17, UR9, 0x40000040, URZ, 0xfc, !UPT ;  /* 0x4000004009117892 */ /* 0x000fe4000f8efc3f */
[----:B------:R-:W-:-:S04]  /*26b0*/  UISETP.GE.AND UP0, UPT, UR12, 0x4, UPT ;  /* 0x000000040c00788c */ /* 0x000fc8000bf06270 */
[----:B------:R-:W-:-:S03]  /*26c0*/  USEL UR12, UR12, URZ, !UP0 ;  /* 0x0000003f0c0c7287 */ /* 0x000fc6000c000000 */
[----:B------:R-:W-:Y:S01]  /*26d0*/  HGMMA.64x128x16.F32.BF16 R24, gdesc[UR16], R24 ;  /* 0x01e00000101879f0 */ /* 0x000fe20008701818 */
[----:B------:R-:W-:Y:S01]  /*26e0*/  UMOV UR16, 0x2000002 ;  /* 0x0200000200107882 */ /* 0x000fe20000000000 */
[----:B------:R-:W-:Y:S01]  /*26f0*/  UMOV UR17, 0x40000040 ;  /* 0x4000004000117882 */ /* 0x000fe20000000000 */
[----:B------:R-:W-:Y:S01]  /*2700*/  UMOV UR18, 0x4000002 ;  /* 0x0400000200127882 */ /* 0x000fe20000000000 */
[----:B------:R-:W-:Y:S01]  /*2710*/  UMOV UR19, 0x40000040 ;  /* 0x4000004000137882 */ /* 0x000fe20000000000 */
[----:B------:R-:W-:Y:S02]  /*2720*/  UIADD3.64 UR16, UR8, UR16, URZ ;  /* 0x0000001008107297 */ /* 0x000fe4000fffe03f */
[----:B------:R-:W-:-:S09]  /*2730*/  UIADD3.64 UR18, UR4, UR18, URZ ;  /* 0x0000001204127297 */ /* 0x000fd2000fffe03f */
        /* <DEDUP_REMOVED lines=41> */
[----:B------:R-:W-:Y:S02]  /*29d0*/  UIADD3.64 UR18, UR4, UR18, URZ ;  /* 0x0000001204127297 */ /* 0x000fe4000fffe03f */
[----:B------:R-:W-:-:S06]  /*29e0*/  ULEA UR4, UR12, UR10, 0xe ;  /* 0x0000000a0c047291 */ /* 0x000fcc000f8e703f */
[----:B------:R-:W-:Y:S02]  /*29f0*/  LEA R163, R12, UR4, 0x1 ;  /* 0x000000040ca37c11 */ /* 0x000fe4000f8e08ff */
[----:B------:R-:W-:Y:S02]  /*2a00*/  LEA R165, R14, UR4, 0x1 ;  /* 0x000000040ea57c11 */ /* 0x000fe4000f8e08ff */
[----:B------:R-:W-:Y:S01]  /*2a10*/  LEA R162, R16, UR4, 0x1 ;  /* 0x0000000410a27c11 */ /* 0x000fe2000f8e08ff */
[----:B------:R-:W-:Y:S03]  /*2a20*/  HGMMA.64x128x16.F32.BF16 R24, gdesc[UR16], R24, gsb0 ;  /* 0x01e00000101879f0 */ /* 0x000fe60008001818 */
[----:B------:R-:W-:Y:S02]  /*2a30*/  WARPGROUP.DEPBAR.LE gsb0, 0x1 ;  /* 0x00008000000079c5 */ /* 0x000fe40000010100 */
[----:B------:R-:W-:Y:S06]  /*2a40*/  BAR.SYNC.DEFER_BLOCKING 0x0 ;  /* 0x0000000000007b1d */ /* 0x000fec0000010000 */
[----:B------:R-:W-:Y:S01]  /*2a50*/  @!PT LDS RZ, [RZ] ;  /* 0x00000000fffff984 */ /* 0x000fe20000000800 */
[----:B------:R-:W-:Y:S01]  /*2a60*/  @!PT LDS RZ, [RZ] ;  /* 0x00000000fffff984 */ /* 0x000fe20000000800 */
[----:B------:R-:W-:Y:S01]  /*2a70*/  @!PT LDS RZ, [RZ] ;  /* 0x00000000fffff984 */ /* 0x000fe20000000800 */
[----:B------:R1:W-:Y:S04]  /*2a80*/  LDGSTS.E.BYPASS.128 [R163], desc[UR14][R118.64], !P0 ;  /* 0x0000000076a37fae */ /* 0x0003e8000c101c4e */
[----:B------:R2:W-:Y:S04]  /*2a90*/  LDGSTS.E.BYPASS.128 [R165], desc[UR14][R120.64], !P0 ;  /* 0x0000000078a57fae */ /* 0x0005e8000c101c4e */
[----:B------:R3:W-:Y:S01]  /*2aa0*/  LDGSTS.E.BYPASS.128 [R162], desc[UR14][R116.64], !P0 ;  /* 0x0000000074a27fae */ /* 0x0007e2000c101c4e */
[----:B-1----:R-:W-:-:S02]  /*2ab0*/  IADD3 R118, P1, R108, UR6, RZ ;  /* 0x000000066c767c10 */ /* 0x002fc4000ff3e0ff */
[----:B------:R-:W-:Y:S02]  /*2ac0*/  LEA R163, R18, UR4, 0x1 ;  /* 0x0000000412a37c11 */ /* 0x000fe4000f8e08ff */
[----:B------:R-:W-:Y:S02]  /*2ad0*/  IADD3.X R119, R111, UR7, RZ, P1, !PT ;  /* 0x000000076f777c10 */ /* 0x000fe40008ffe4ff */
[----:B--2---:R-:W-:Y:S01]  /*2ae0*/  IADD3 R120, P1, R102, UR6, RZ ;  /* 0x0000000666787c10 */ /* 0x004fe2000ff3e0ff */
[----:B------:R1:W-:Y:S01]  /*2af0*/  LDGSTS.E.BYPASS.128 [R163], desc[UR14][R114.64], !P0 ;  /* 0x0000000072a37fae */ /* 0x0003e2000c101c4e */
[----:B------:R-:W-:Y:S02]  /*2b00*/  LEA R165, R20, UR4, 0x1 ;  /* 0x0000000414a57c11 */ /* 0x000fe4000f8e08ff */
[----:B------:R-:W-:Y:S02]  /*2b10*/  IADD3.X R121, R106, UR7, RZ, P1, !PT ;  /* 0x000000076a797c10 */ /* 0x000fe40008ffe4ff */
[----:B---3--:R-:W-:Y:S01]  /*2b20*/  IADD3 R116, P1, R100, UR6, RZ ;  /* 0x0000000664747c10 */ /* 0x008fe2000ff3e0ff */
[----:B------:R2:W-:Y:S01]  /*2b30*/  LDGSTS.E.BYPASS.128 [R165], desc[UR14][R118.64], !P0 ;  /* 0x0000000076a57fae */ /* 0x0005e2000c101c4e */
[----:B------:R-:W-:-:S02]  /*2b40*/  LEA R162, R22, UR4, 0x1 ;  /* 0x0000000416a27c11 */ /* 0x000fc4000f8e08ff */
[----:B------:R-:W-:Y:S02]  /*2b50*/  IADD3.X R117, R104, UR7, RZ, P1, !PT ;  /* 0x0000000768757c10 */ /* 0x000fe40008ffe4ff */
[----:B-1----:R-:W-:Y:S01]  /*2b60*/  IADD3 R114, P1, R96, UR6, RZ ;  /* 0x0000000660727c10 */ /* 0x002fe2000ff3e0ff */
[----:B------:R1:W-:Y:S01]  /*2b70*/  LDGSTS.E.BYPASS.128 [R162], desc[UR14][R120.64], !P0 ;  /* 0x0000000078a27fae */ /* 0x0003e2000c101c4e */
[----:B------:R-:W-:Y:S02]  /*2b80*/  LEA R163, R88, UR4, 0x1 ;  /* 0x0000000458a37c11 */ /* 0x000fe4000f8e08ff */
[----:B------:R-:W-:Y:S02]  /*2b90*/  IADD3.X R115, R98, UR7, RZ, P1, !PT ;  /* 0x0000000762737c10 */ /* 0x000fe40008ffe4ff */
[----:B--2---:R-:W-:Y:S01]  /*2ba0*/  IADD3 R118, P1, R127, UR6, RZ ;  /* 0x000000067f767c10 */ /* 0x004fe2000ff3e0ff */
[----:B------:R2:W-:Y:S01]  /*2bb0*/  LDGSTS.E.BYPASS.128 [R163], desc[UR14][R116.64], !P0 ;  /* 0x0000000074a37fae */ /* 0x0005e2000c101c4e */
[----:B------:R-:W-:Y:S01]  /*2bc0*/  LEA R165, R90, UR4, 0x1 ;  /* 0x000000045aa57c11 */ /* 0x000fe2000f8e08ff */
[----:B------:R-:W-:Y:S01]  /*2bd0*/  ULEA UR4, UR12, UR13, 0xf ;  /* 0x0000000d0c047291 */ /* 0x000fe2000f8e783f */
[----:B------:R-:W-:-:S02]  /*2be0*/  IADD3.X R119, R129, UR7, RZ, P1, !PT ;  /* 0x0000000781777c10 */ /* 0x000fc40008ffe4ff */
[----:B-1----:R-:W-:Y:S01]  /*2bf0*/  IADD3 R120, P1, R128, UR6, RZ ;  /* 0x0000000680787c10 */ /* 0x002fe2000ff3e0ff */
[----:B------:R1:W-:Y:S02]  /*2c00*/  LDGSTS.E.BYPASS.128 [R165], desc[UR14][R114.64], !P0 ;  /* 0x0000000072a57fae */ /* 0x0003e4000c101c4e */
[----:B------:R-:W-:Y:S02]  /*2c10*/  LEA R162, R13, UR4, 0x1 ;  /* 0x000000040da27c11 */ /* 0x000fe4000f8e08ff */
[----:B------:R-:W-:Y:S01]  /*2c20*/  IADD3.X R121, R131, UR7, RZ, P1, !PT ;  /* 0x0000000783797c10 */ /* 0x000fe20008ffe4ff */
[----:B------:R-:W0:Y:S01]  /*2c30*/  LDGDEPBAR ;  /* 0x00000000000079af */ /* 0x000e220000000000 */
[----:B--2---:R-:W-:-:S03]  /*2c40*/  LEA R163, R15, UR4, 0x1 ;  /* 0x000000040fa37c11 */ /* 0x004fc6000f8e08ff */
[----:B------:R2:W-:Y:S01]  /*2c50*/  LDGSTS.E.BYPASS.128 [R162], desc[UR14][R118.64], !P0 ;  /* 0x0000000076a27fae */ /* 0x0005e2000c101c4e */
[----:B-1----:R-:W-:-:S03]  /*2c60*/  IADD3 R114, P1, R130, UR6, RZ ;  /* 0x0000000682727c10 */ /* 0x002fc6000ff3e0ff */
[----:B------:R1:W-:Y:S01]  /*2c70*/  LDGSTS.E.BYPASS.128 [R163], desc[UR14][R120.64], !P0 ;  /* 0x0000000078a37fae */ /* 0x0003e2000c101c4e */
[----:B------:R-:W-:Y:S02]  /*2c80*/  LEA R165, R17, UR4, 0x1 ;  /* 0x0000000411a57c11 */ /* 0x000fe4000f8e08ff */
[----:B------:R-:W-:Y:S02]  /*2c90*/  IADD3.X R115, R133, UR7, RZ, P1, !PT ;  /* 0x0000000785737c10 */ /* 0x000fe40008ffe4ff */
[----:B------:R-:W-:Y:S02]  /*2ca0*/  IADD3 R116, P1, R132, UR6, RZ ;  /* 0x0000000684747c10 */ /* 0x000fe4000ff3e0ff */
[----:B--2---:R-:W-:Y:S01]  /*2cb0*/  LEA R162, R19, UR4, 0x1 ;  /* 0x0000000413a27c11 */ /* 0x004fe2000f8e08ff */
[----:B------:R2:W-:Y:S01]  /*2cc0*/  LDGSTS.E.BYPASS.128 [R165], desc[UR14][R114.64], !P0 ;  /* 0x0000000072a57fae */ /* 0x0005e2000c101c4e */
[----:B------:R-:W-:Y:S02]  /*2cd0*/  IADD3.X R117, R135, UR7, RZ, P1, !PT ;  /* 0x0000000787757c10 */ /* 0x000fe40008ffe4ff */
[----:B------:R-:W-:-:S02]  /*2ce0*/  IADD3 R118, P1, R134, UR6, RZ ;  /* 0x0000000686767c10 */ /* 0x000fc4000ff3e0ff */
[----:B-1----:R-:W-:Y:S01]  /*2cf0*/  LEA R163, R21, UR4, 0x1 ;  /* 0x0000000415a37c11 */ /* 0x002fe2000f8e08ff */
[----:B------:R1:W-:Y:S01]  /*2d00*/  LDGSTS.E.BYPASS.128 [R162], desc[UR14][R116.64], !P0 ;  /* 0x0000000074a27fae */ /* 0x0003e2000c101c4e */
[----:B------:R-:W-:Y:S02]  /*2d10*/  IADD3.X R119, R137, UR7, RZ, P1, !PT ;  /* 0x0000000789777c10 */ /* 0x000fe40008ffe4ff */
[----:B------:R-:W-:-:S03]  /*2d20*/  IADD3 R120, P1, R136, UR6, RZ ;  /* 0x0000000688787c10 */ /* 0x000fc6000ff3e0ff */
[----:B------:R3:W-:Y:S01]  /*2d30*/  LDGSTS.E.BYPASS.128 [R163], desc[UR14][R118.64], !P0 ;  /* 0x0000000076a37fae */ /* 0x0007e2000c101c4e */
[----:B------:R-:W-:Y:S02]  /*2d40*/  IADD3.X R121, R139, UR7, RZ, P1, !PT ;  /* 0x000000078b797c10 */ /* 0x000fe40008ffe4ff */
[----:B--2---:R-:W-:Y:S02]  /*2d50*/  IADD3 R114, P1, R138, UR6, RZ ;  /* 0x000000068a727c10 */ /* 0x004fe4000ff3e0ff */
[----:B------:R-:W-:Y:S02]  /*2d60*/  LEA R165, R23, UR4, 0x1 ;  /* 0x0000000417a57c11 */ /* 0x000fe4000f8e08ff */
[----:B------:R-:W-:Y:S02]  /*2d70*/  IADD3.X R115, R141, UR7, RZ, P1, !PT ;  /* 0x000000078d737c10 */ /* 0x000fe40008ffe4ff */
[----:B-1----:R-:W-:Y:S01]  /*2d80*/  IADD3 R116, P1, R140, UR6, RZ ;  /* 0x000000068c747c10 */ /* 0x002fe2000ff3e0ff */
[----:B------:R1:W-:Y:S01]  /*2d90*/  LDGSTS.E.BYPASS.128 [R165], desc[UR14][R120.64], !P0 ;  /* 0x0000000078a57fae */ /* 0x0003e2000c101c4e */
[----:B------:R-:W-:-:S02]  /*2da0*/  LEA R162, R91, UR4, 0x1 ;  /* 0x000000045ba27c11 */ /* 0x000fc4000f8e08ff */
[----:B------:R-:W-:Y:S02]  /*2db0*/  IADD3.X R117, R143, UR7, RZ, P1, !PT ;  /* 0x000000078f757c10 */ /* 0x000fe40008ffe4ff */
[----:B---3--:R-:W-:Y:S01]  /*2dc0*/  IADD3 R118, P1, R142, UR6, RZ ;  /* 0x000000068e767c10 */ /* 0x008fe2000ff3e0ff */
[----:B------:R2:W-:Y:S01]  /*2dd0*/  LDGSTS.E.BYPASS.128 [R162], desc[UR14][R114.64], !P0 ;  /* 0x0000000072a27fae */ /* 0x0005e2000c101c4e */
[----:B------:R-:W-:Y:S02]  /*2de0*/  LEA R163, R92, UR4, 0x1 ;  /* 0x000000045ca37c11 */ /* 0x000fe4000f8e08ff */
[----:B------:R-:W-:Y:S02]  /*2df0*/  IADD3.X R119, R145, UR7, RZ, P1, !PT ;  /* 0x0000000791777c10 */ /* 0x000fe40008ffe4ff */
[----:B-1----:R-:W-:Y:S01]  /*2e00*/  IADD3 R120, P1, R144, UR6, RZ ;  /* 0x0000000690787c10 */ /* 0x002fe2000ff3e0ff */
[----:B------:R1:W-:Y:S01]  /*2e10*/  LDGSTS.E.BYPASS.128 [R163], desc[UR14][R116.64], !P0 ;  /* 0x0000000074a37fae */ /* 0x0003e2000c101c4e */
[----:B------:R-:W-:-:S02]  /*2e20*/  LEA R165, R5, UR4, 0x1 ;  /* 0x0000000405a57c11 */ /* 0x000fc4000f8e08ff */
[----:B------:R-:W-:Y:S02]  /*2e30*/  IADD3.X R121, R147, UR7, RZ, P1, !PT ;  /* 0x0000000793797c10 */ /* 0x000fe40008ffe4ff */
[----:B--2---:R-:W-:Y:S01]  /*2e40*/  IADD3 R114, P1, R146, UR6, RZ ;  /* 0x0000000692727c10 */ /* 0x004fe2000ff3e0ff */
        /* <DEDUP_REMOVED lines=21> */
[----:B------:R-:W-:Y:S01]  /*2fa0*/  LEA R165, R11, UR4, 0x1 ;  /* 0x000000040ba57c11 */ /* 0x000fe2000f8e08ff */
[----:B------:R-:W-:Y:S01]  /*2fb0*/  UIADD3 UR6, UP0, UR6, 0x100, URZ ;  /* 0x0000010006067890 */ /* 0x000fe2000ff1e03f */
[----:B------:R-:W-:-:S02]  /*2fc0*/  IADD3.X R117, R158, UR7, RZ, P1, !PT ;  /* 0x000000079e757c10 */ /* 0x000fc40008ffe4ff */
[----:B--2---:R-:W-:Y:S01]  /*2fd0*/  LEA R119, R93, UR4, 0x1 ;  /* 0x000000045d777c11 */ /* 0x004fe2000f8e08ff */
[----:B------:R1:W-:Y:S01]  /*2fe0*/  LDGSTS.E.BYPASS.128 [R165], desc[UR14][R114.64], !P0 ;  /* 0x0000000072a57fae */ /* 0x0003e2000c101c4e */
[----:B------:R-:W-:-:S03]  /*2ff0*/  UIADD3.X UR7, URZ, UR7, URZ, UP0, !UPT ;  /* 0x000000073f077290 */ /* 0x000fc600087fe43f */
[----:B------:R1:W-:Y:S01]  /*3000*/  LDGSTS.E.BYPASS.128 [R119], desc[UR14][R116.64], !P0 ;  /* 0x0000000074777fae */ /* 0x0003e2000c101c4e */
[----:B------:R-:W-:-:S03]  /*3010*/  ISETP.GE.U32.AND P0, PT, R161, 0xb80, PT ;  /* 0x00000b80a100780c */ /* 0x000fc60003f06070 */
[----:B------:R-:W0:Y:S10]  /*3020*/  LDGDEPBAR ;  /* 0x00000000000079af */ /* 0x000e340000000000 */
[----:B-1----:R-:W-:Y:S05]  /*3030*/  @!P0 BRA `(.L_x_0) ;  /* 0xfffffff400148947 */ /* 0x002fea000383ffff */
[----:B------:R-:W-:Y:S02]  /*3040*/  WARPGROUP.DEPBAR.LE gsb0, 0x0 ;  /* 0x00008000000079c5 */ /* 0x000fe40000010000 */
[----:B------:R-:W-:-:S04]  /*3050*/  DEPBAR.LE SB0, 0x0 ;  /* 0x000080000000791a */ /* 0x000fc80000000000 */
[----:B------:R-:W-:Y:S02]  /*3060*/  SHF.R.U32.HI R5, RZ, 0x1, R2 ;  /* 0x00000001ff057819 */ /* 0x000fe40000011602 */
[----:B------:R-:W-:Y:S02]  /*3070*/  LOP3.LUT R2, R2, 0xf, RZ, 0xc0, !PT ;  /* 0x0000000f02027812 */ /* 0x000fe400078ec0ff */
[----:B------:R-:W-:Y:S02]  /*3080*/  LOP3.LUT R5, R5, 0x8, RZ, 0xc0, !PT ;  /* 0x0000000805057812 */ /* 0x000fe400078ec0ff */
[----:B------:R-:W-:Y:S02]  /*3090*/  LOP3.LUT R160, R160, 0x3, RZ, 0xc0, !PT ;  /* 0x00000003a0a07812 */ /* 0x000fe400078ec0ff */
[----:B------:R-:W-:Y:S01]  /*30a0*/  F2FP.BF16.F32.PACK_AB R24, R25, R24 ;  /* 0x000000181918723e */ /* 0x000fe200000010ff */
[----:B------:R-:W-:Y:S01]  /*30b0*/  IMAD R5, R2, 0x88, R5 ;  /* 0x0000008802057824 */ /* 0x000fe200078e0205 */
[----:B------:R-:W-:-:S02]  /*30c0*/  F2FP.BF16.F32.PACK_AB R25, R27, R26 ;  /* 0x0000001a1b19723e */ /* 0x000fc400000010ff */
[----:B------:R-:W-:Y:S01]  /*30d0*/  F2FP.BF16.F32.PACK_AB R32, R33, R32 ;  /* 0x000000202120723e */ /* 0x000fe200000010ff */
[----:B------:R-:W-:Y:S01]  /*30e0*/  IMAD R5, R160, 0x880, R5 ;  /* 0x00000880a0057824 */ /* 0x000fe200078e0205 */
[----:B------:R-:W-:Y:S02]  /*30f0*/  F2FP.BF16.F32.PACK_AB R26, R29, R28 ;  /* 0x0000001c1d1a723e */ /* 0x000fe400000010ff */
[----:B------:R-:W-:Y:S02]  /*3100*/  F2FP.BF16.F32.PACK_AB R27, R31, R30 ;  /* 0x0000001e1f1b723e */ /* 0x000fe400000010ff */
[----:B------:R-:W-:Y:S02]  /*3110*/  F2FP.BF16.F32.PACK_AB R33, R35, R34 ;  /* 0x000000222321723e */ /* 0x000fe400000010ff */
[----:B------:R-:W-:Y:S02]  /*3120*/  F2FP.BF16.F32.PACK_AB R40, R41, R40 ;  /* 0x000000282928723e */ /* 0x000fe400000010ff */
[----:B------:R-:W-:Y:S01]  /*3130*/  LEA R5, R5, UR10, 0x1 ;  /* 0x0000000a05057c11 */ /* 0x000fe2000f8e08ff */
[----:B------:R-:W-:Y:S01]  /*3140*/  BAR.SYNC.DEFER_BLOCKING 0x0 ;  /* 0x0000000000007b1d */ /* 0x000fe20000010000 */
[----:B------:R-:W-:-:S02]  /*3150*/  F2FP.BF16.F32.PACK_AB R34, R37, R36 ;  /* 0x000000242522723e */ /* 0x000fc400000010ff */
[----:B------:R-:W-:Y:S02]  /*3160*/  F2FP.BF16.F32.PACK_AB R35, R39, R38 ;  /* 0x000000262723723e */ /* 0x000fe400000010ff */
[----:B------:R-:W-:Y:S02]  /*3170*/  F2FP.BF16.F32.PACK_AB R41, R43, R42 ;  /* 0x0000002a2b29723e */ /* 0x000fe400000010ff */
[----:B------:R-:W-:Y:S02]  /*3180*/  F2FP.BF16.F32.PACK_AB R48, R49, R48 ;  /* 0x000000303130723e */ /* 0x000fe400000010ff */
[----:B------:R-:W-:Y:S02]  /*3190*/  F2FP.BF16.F32.PACK_AB R42, R45, R44 ;  /* 0x0000002c2d2a723e */ /* 0x000fe400000010ff */
[----:B------:R-:W-:Y:S02]  /*31a0*/  F2FP.BF16.F32.PACK_AB R43, R47, R46 ;  /* 0x0000002e2f2b723e */ /* 0x000fe400000010ff */
[----:B------:R-:W-:-:S02]  /*31b0*/  F2FP.BF16.F32.PACK_AB R49, R51, R50 ;  /* 0x000000323331723e */ /* 0x000fc400000010ff */
[----:B------:R-:W-:Y:S02]  /*31c0*/  F2FP.BF16.F32.PACK_AB R56, R57, R56 ;  /* 0x000000383938723e */ /* 0x000fe400000010ff */
[----:B------:R-:W-:Y:S02]  /*31d0*/  F2FP.BF16.F32.PACK_AB R50, R53, R52 ;  /* 0x000000343532723e */ /* 0x000fe400000010ff */
[----:B------:R-:W-:Y:S02]  /*31e0*/  F2FP.BF16.F32.PACK_AB R51, R55, R54 ;  /* 0x000000363733723e */ /* 0x000fe400000010ff */
[----:B------:R-:W-:Y:S02]  /*31f0*/  F2FP.BF16.F32.PACK_AB R57, R59, R58 ;  /* 0x0000003a3b39723e */ /* 0x000fe400000010ff */
[----:B------:R-:W-:Y:S01]  /*3200*/  F2FP.BF16.F32.PACK_AB R64, R65, R64 ;  /* 0x000000404140723e */ /* 0x000fe200000010ff */
[----:B------:R-:W-:Y:S01]  /*3210*/  STSM.16.M88.4 [R5], R24 ;  /* 0x0000001805007844 */ /* 0x000fe20000000200 */
[----:B------:R-:W-:-:S02]  /*3220*/  F2FP.BF16.F32.PACK_AB R58, R61, R60 ;  /* 0x0000003c3d3a723e */ /* 0x000fc400000010ff */
[----:B------:R-:W-:Y:S01]  /*3230*/  F2FP.BF16.F32.PACK_AB R59, R63, R62 ;  /* 0x0000003e3f3b723e */ /* 0x000fe200000010ff */
[----:B------:R-:W-:Y:S01]  /*3240*/  STSM.16.M88.4 [R5+0x20], R32 ;  /* 0x0000202005007844 */ /* 0x000fe20000000200 */
[----:B------:R-:W-:Y:S02]  /*3250*/  F2FP.BF16.F32.PACK_AB R65, R67, R66 ;  /* 0x000000424341723e */ /* 0x000fe400000010ff */
[----:B------:R-:W-:Y:S01]  /*3260*/  F2FP.BF16.F32.PACK_AB R72, R73, R72 ;  /* 0x000000484948723e */ /* 0x000fe200000010ff */
[----:B------:R-:W-:Y:S01]  /*3270*/  STSM.16.M88.4 [R5+0x40], R40 ;  /* 0x0000402805007844 */ /* 0x000fe20000000200 */
[----:B------:R-:W-:Y:S02]  /*3280*/  F2FP.BF16.F32.PACK_AB R66, R69, R68 ;  /* 0x000000444542723e */ /* 0x000fe400000010ff */
[----:B------:R-:W-:Y:S01]  /*3290*/  F2FP.BF16.F32.PACK_AB R67, R71, R70 ;  /* 0x000000464743723e */ /* 0x000fe200000010ff */
[----:B------:R-:W-:Y:S01]  /*32a0*/  STSM.16.M88.4 [R5+0x60], R48 ;  /* 0x0000603005007844 */ /* 0x000fe20000000200 */
        /* <DEDUP_REMOVED lines=10> */
[----:B------:R-:W-:Y:S02]  /*3350*/  LOP3.LUT R3, R3, 0x1, RZ, 0xc0, !PT ;  /* 0x0000000103037812 */ /* 0x000fe400078ec0ff */
[----:B------:R-:W-:Y:S01]  /*3360*/  LOP3.LUT R16, R89, 0x78, R4, 0xf8, !PT ;  /* 0x0000007859107812 */ /* 0x000fe200078ef804 */
[----:B------:R1:W-:Y:S02]  /*3370*/  STSM.16.M88.4 [R5+0xe0], R80 ;  /* 0x0000e05005007844 */ /* 0x0003e40000000200 */
[----:B------:R-:W-:Y:S01]  /*3380*/  IMAD R3, R160, 0x2, R3 ;  /* 0x00000002a0037824 */ /* 0x000fe200078e0203 */
[----:B------:R-:W-:Y:S01]  /*3390*/  BAR.SYNC.DEFER_BLOCKING 0x0 ;  /* 0x0000000000007b1d */ /* 0x000fe20000010000 */
[----:B------:R-:W-:Y:S02]  /*33a0*/  ISETP.GE.AND P0, PT, R16, 0xc00, PT ;  /* 0x00000c001000780c */ /* 0x000fe40003f06270 */
[----:B------:R-:W-:Y:S02]  /*33b0*/  IMAD R3, R3, 0x88, R94 ;  /* 0x0000008803037824 */ /* 0x000fe400078e025e */
[--C-:B------:R-:W-:Y:S01]  /*33c0*/  IMAD R7, R97, 0xc00, R16.reuse ;  /* 0x00000c0061077824 */ /* 0x100fe200078e0210 */
[-C--:B------:R-:W-:Y:S01]  /*33d0*/  ISETP.LT.AND P1, PT, R95, R0.reuse, !P0 ;  /* 0x000000005f00720c */ /* 0x080fe20004721270 */
[--C-:B------:R-:W-:Y:S01]  /*33e0*/  IMAD R9, R101, 0xc00, R16.reuse ;  /* 0x00000c0065097824 */ /* 0x100fe200078e0210 */
[----:B------:R-:W-:Y:S01]  /*33f0*/  LEA R17, R3, UR10, 0x1 ;  /* 0x0000000a03117c11 */ /* 0x000fe2000f8e08ff */
[--C-:B------:R-:W-:Y:S01]  /*3400*/  IMAD R11, R103, 0xc00, R16.reuse ;  /* 0x00000c00670b7824 */ /* 0x100fe200078e0210 */
[----:B------:R-:W2:Y:S01]  /*3410*/  LDC.64 R2, c[0x0][0x220] ;  /* 0x00008800ff027b82 */ /* 0x000ea20000000a00 */
[-C--:B------:R-:W-:Y:S01]  /*3420*/  ISETP.LT.AND P6, PT, R97, R0.reuse, !P0 ;  /* 0x000000006100720c */ /* 0x080fe200047c1270 */
[--C-:B-1----:R-:W-:Y:S01]  /*3430*/  IMAD R5, R95, 0xc00, R16.reuse ;  /* 0x00000c005f057824 */ /* 0x102fe200078e0210 */
[CC--:B------:R-:W-:Y:S01]  /*3440*/  ISETP.LT.AND P5, PT, R99.reuse, R0.reuse, !P0 ;  /* 0x000000006300720c */ /* 0x0c0fe200047a1270 */
[----:B------:R-:W-:Y:S01]  /*3450*/  IMAD R99, R99, 0xc00, R16 ;  /* 0x00000c0063637824 */ /* 0x000fe200078e0210 */
[----:B------:R-:W-:-:S02]  /*3460*/  ISETP.LT.AND P4, PT, R101, R0, !P0 ;  /* 0x000000006500720c */ /* 0x000fc40004781270 */
[-C--:B------:R-:W-:Y:S02]  /*3470*/  ISETP.LT.AND P3, PT, R103, R0.reuse, !P0 ;  /* 0x000000006700720c */ /* 0x080fe40004761270 */
[----:B------:R-:W-:Y:S01]  /*3480*/  ISETP.LT.AND P2, PT, R105, R0, !P0 ;  /* 0x000000006900720c */ /* 0x000fe20004741270 */
[----:B------:R-:W1:Y:S04]  /*3490*/  LDS.128 R12, [R17] ;  /* 0x00000000110c7984 */ /* 0x000e680000000c00 */
[----:B------:R-:W3:Y:S04]  /*34a0*/  LDS.128 R20, [R17+0x880] ;  /* 0x0008800011147984 */ /* 0x000ee80000000c00 */
[----:B------:R-:W4:Y:S01]  /*34b0*/  LDS.128 R24, [R17+0x1100] ;  /* 0x0011000011187984 */ /* 0x000f220000000c00 */
[----:B--2---:R-:W-:-:S03]  /*34c0*/  IMAD.WIDE R4, R5, 0x2, R2 ;  /* 0x0000000205047825 */ /* 0x004fc600078e0202 */
[----:B------:R-:W2:Y:S01]  /*34d0*/  LDS.128 R28, [R17+0x1980] ;  /* 0x00198000111c7984 */ /* 0x000ea20000000c00 */
[----:B------:R-:W-:-:S03]  /*34e0*/  IMAD.WIDE R6, R7, 0x2, R2 ;  /* 0x0000000207067825 */ /* 0x000fc600078e0202 */
[----:B------:R-:W5:Y:S01]  /*34f0*/  LDS.128 R32, [R17+0x2200] ;  /* 0x0022000011207984 */ /* 0x000f620000000c00 */
[----:B------:R-:W-:-:S03]  /*3500*/  IMAD.WIDE R8, R9, 0x2, R2 ;  /* 0x0000000209087825 */ /* 0x000fc600078e0202 */
[----:B------:R-:W5:Y:S01]  /*3510*/  LDS.128 R36, [R17+0x2a80] ;  /* 0x002a800011247984 */ /* 0x000f620000000c00 */
[----:B------:R-:W-:-:S03]  /*3520*/  IMAD.WIDE R10, R11, 0x2, R2 ;  /* 0x000000020b0a7825 */ /* 0x000fc600078e0202 */
[----:B------:R-:W5:Y:S04]  /*3530*/  LDS.128 R40, [R17+0x3300] ;  /* 0x0033000011287984 */ /* 0x000f680000000c00 */
[----:B-1----:R1:W-:Y:S01]  /*3540*/  @P1 STG.E.128 desc[UR14][R4.64], R12 ;  /* 0x0000000c04001986 */ /* 0x0023e2000c101d0e */
[-C--:B------:R-:W-:Y:S02]  /*3550*/  ISETP.LT.AND P1, PT, R107, R0.reuse, !P0 ;  /* 0x000000006b00720c */ /* 0x080fe40004721270 */
[----:B------:R-:W-:Y:S01]  /*3560*/  ISETP.LT.AND P0, PT, R109, R0, !P0 ;  /* 0x000000006d00720c */ /* 0x000fe20004701270 */
[----:B---3--:R3:W-:Y:S01]  /*3570*/  @P6 STG.E.128 desc[UR14][R6.64], R20 ;  /* 0x0000001406006986 */ /* 0x0087e2000c101d0e */
[--C-:B-1----:R-:W-:Y:S02]  /*3580*/  IMAD R13, R105, 0xc00, R16.reuse ;  /* 0x00000c00690d7824 */ /* 0x102fe400078e0210 */
[----:B------:R-:W-:-:S02]  /*3590*/  IMAD R15, R107, 0xc00, R16 ;  /* 0x00000c006b0f7824 */ /* 0x000fc400078e0210 */
[----:B------:R-:W-:-:S04]  /*35a0*/  IMAD.WIDE R4, R99, 0x2, R2 ;  /* 0x0000000263047825 */ /* 0x000fc800078e0202 */
[--C-:B------:R-:W-:Y:S01]  /*35b0*/  IMAD.WIDE R12, R13, 0x2, R2.reuse ;  /* 0x000000020d0c7825 */ /* 0x100fe200078e0202 */
[----:B----4-:R3:W-:Y:S03]  /*35c0*/  @P5 STG.E.128 desc[UR14][R4.64], R24 ;  /* 0x0000001804005986 */ /* 0x0107e6000c101d0e */
[----:B------:R-:W-:Y:S01]  /*35d0*/  IMAD.WIDE R14, R15, 0x2, R2 ;  /* 0x000000020f0e7825 */ /* 0x000fe200078e0202 */
[----:B--2---:R3:W-:Y:S04]  /*35e0*/  @P4 STG.E.128 desc[UR14][R8.64], R28 ;  /* 0x0000001c08004986 */ /* 0x0047e8000c101d0e */
[----:B-----5:R3:W-:Y:S04]  /*35f0*/  @P3 STG.E.128 desc[UR14][R10.64], R32 ;  /* 0x000000200a003986 */ /* 0x0207e8000c101d0e */
[----:B------:R3:W-:Y:S04]  /*3600*/  @P2 STG.E.128 desc[UR14][R12.64], R36 ;  /* 0x000000240c002986 */ /* 0x0007e8000c101d0e */
[----:B------:R3:W-:Y:S01]  /*3610*/  @P1 STG.E.128 desc[UR14][R14.64], R40 ;  /* 0x000000280e001986 */ /* 0x0007e2000c101d0e */
[----:B------:R-:W-:Y:S05]  /*3620*/  @!P0 EXIT ;  /* 0x000000000000894d */ /* 0x000fea0003800000 */
[----:B---3--:R-:W1:Y:S01]  /*3630*/  LDS.128 R4, [R17+0x3b80] ;  /* 0x003b800011047984 */ /* 0x008e620000000c00 */
[----:B------:R-:W-:-:S04]  /*3640*/  IMAD R109, R109, 0xc00, R16 ;  /* 0x00000c006d6d7824 */ /* 0x000fc800078e0210 */
[----:B------:R-:W-:-:S05]  /*3650*/  IMAD.WIDE R2, R109, 0x2, R2 ;  /* 0x000000026d027825 */ /* 0x000fca00078e0202 */
[----:B-1----:R-:W-:Y:S01]  /*3660*/  STG.E.128 desc[UR14][R2.64], R4 ;  /* 0x0000000402007986 */ /* 0x002fe2000c101d0e */
[----:B------:R-:W-:Y:S05]  /*3670*/  EXIT ;  /* 0x000000000000794d */ /* 0x000fea0003800000 */
.L_x_1:
[----:B------:R-:W-:-:S00]  /*3680*/  BRA `(.L_x_1) ;  /* 0xfffffffc00fc7947 */ /* 0x000fc0000383ffff */
[----:B------:R-:W-:-:S00]  /*3690*/  NOP ;  /* 0x0000000000007918 */ /* 0x000fc00000000000 */
        /* <DEDUP_REMOVED lines=14> */
.L_x_2:


//--------------------- .nv.shared.triton_mm      --------------------------
	.section	.nv.shared.triton_mm,"aw",@nobits
	.sectionflags	@""
	.align	16
	.zero		1024


//--------------------- .nv.constant0.triton_mm   --------------------------
	.section	.nv.constant0.triton_mm,"a",@progbits
	.sectionflags	@""
	.align	4
.nv.constant0.triton_mm:
	.zero		560
